	.headerflags	@"EF_CUDA_TEXMODE_UNIFIED EF_CUDA_64BIT_ADDRESS EF_CUDA_ACCELERATORS EF_CUDA_SM90 EF_CUDA_VIRTUAL_SM(EF_CUDA_SM90)"
	.elftype	@"ET_EXEC"


//--------------------- .nv.info                  --------------------------
	.section	.nv.info,"",@"SHT_CUDA_INFO"
	.align	4


	//----- nvinfo : EIATTR_REGCOUNT
	.align		4
        /*0000*/ 	.byte	0x04, 0x2f
        /*0002*/ 	.short	(.L_3 - .L_2)
	.align		4
.L_2:
        /*0004*/ 	.word	index@(triton_poi_fused__native_batch_norm_legit_no_training_relu_3)
        /*0008*/ 	.word	0x00000028


	//----- nvinfo : EIATTR_MIN_STACK_SIZE
	.align		4
.L_3:
        /*000c*/ 	.byte	0x04, 0x12
        /*000e*/ 	.short	(.L_5 - .L_4)
	.align		4
.L_4:
        /*0010*/ 	.word	index@(triton_poi_fused__native_batch_norm_legit_no_training_relu_3)
        /*0014*/ 	.word	0x00000000


	//----- nvinfo : EIATTR_FRAME_SIZE
	.align		4
.L_5:
        /*0018*/ 	.byte	0x04, 0x11
        /*001a*/ 	.short	(.L_7 - .L_6)
	.align		4
.L_6:
        /*001c*/ 	.word	index@(triton_poi_fused__native_batch_norm_legit_no_training_relu_3)
        /*0020*/ 	.word	0x00000000


	//----- nvinfo : EIATTR_MIN_STACK_SIZE
	.align		4
.L_7:
        /*0024*/ 	.byte	0x04, 0x12
        /*0026*/ 	.short	(.L_9 - .L_8)
	.align		4
.L_8:
        /*0028*/ 	.word	index@(triton_poi_fused__native_batch_norm_legit_no_training_relu_3)
        /*002c*/ 	.word	0x00000000
.L_9:


//--------------------- .nv.info.triton_poi_fused__native_batch_norm_legit_no_training_relu_3 --------------------------
	.section	.nv.info.triton_poi_fused__native_batch_norm_legit_no_training_relu_3,"",@"SHT_CUDA_INFO"
	.sectionflags	@""
	.align	4


	//----- nvinfo : EIATTR_CUDA_API_VERSION
	.align		4
        /*0000*/ 	.byte	0x04, 0x37
        /*0002*/ 	.short	(.L_11 - .L_10)
.L_10:
        /*0004*/ 	.word	0x0000007c


	//----- nvinfo : EIATTR_KPARAM_INFO
	.align		4
.L_11:
        /*0008*/ 	.byte	0x04, 0x17
        /*000a*/ 	.short	(.L_13 - .L_12)
.L_12:
        /*000c*/ 	.word	0x00000000
        /*0010*/ 	.short	0x0007
        /*0012*/ 	.short	0x0034
        /*0014*/ 	.byte	0x00, 0xf0, 0x11, 0x00


	//----- nvinfo : EIATTR_KPARAM_INFO
	.align		4
.L_13:
        /*0018*/ 	.byte	0x04, 0x17
        /*001a*/ 	.short	(.L_15 - .L_14)
.L_14:
        /*001c*/ 	.word	0x00000000
        /*0020*/ 	.short	0x0006
        /*0022*/ 	.short	0x0030
        /*0024*/ 	.byte	0x00, 0xf0, 0x11, 0x00


	//----- nvinfo : EIATTR_KPARAM_INFO
	.align		4
.L_15:
        /*0028*/ 	.byte	0x04, 0x17
        /*002a*/ 	.short	(.L_17 - .L_16)
.L_16:
        /*002c*/ 	.word	0x00000000
        /*0030*/ 	.short	0x0005
        /*0032*/ 	.short	0x0028
        /*0034*/ 	.byte	0x00, 0xf4, 0x21, 0x00


	//----- nvinfo : EIATTR_KPARAM_INFO
	.align		4
.L_17:
        /*0038*/ 	.byte	0x04, 0x17
        /*003a*/ 	.short	(.L_19 - .L_18)
.L_18:
        /*003c*/ 	.word	0x00000000
        /*0040*/ 	.short	0x0004
        /*0042*/ 	.short	0x0020
        /*0044*/ 	.byte	0x00, 0xf4, 0x21, 0x00


	//----- nvinfo : EIATTR_KPARAM_INFO
	.align		4
.L_19:
        /*0048*/ 	.byte	0x04, 0x17
        /*004a*/ 	.short	(.L_21 - .L_20)
.L_20:
        /*004c*/ 	.word	0x00000000
        /*0050*/ 	.short	0x0003
        /*0052*/ 	.short	0x0018
        /*0054*/ 	.byte	0x00, 0xf4, 0x21, 0x00


	//----- nvinfo : EIATTR_KPARAM_INFO
	.align		4
.L_21:
        /*0058*/ 	.byte	0x04, 0x17
        /*005a*/ 	.short	(.L_23 - .L_22)
.L_22:
        /*005c*/ 	.word	0x00000000
        /*0060*/ 	.short	0x0002
        /*0062*/ 	.short	0x0010
        /*0064*/ 	.byte	0x00, 0xf4, 0x21, 0x00


	//----- nvinfo : EIATTR_KPARAM_INFO
	.align		4
.L_23:
        /*0068*/ 	.byte	0x04, 0x17
        /*006a*/ 	.short	(.L_25 - .L_24)
.L_24:
        /*006c*/ 	.word	0x00000000
        /*0070*/ 	.short	0x0001
        /*0072*/ 	.short	0x0008
        /*0074*/ 	.byte	0x00, 0xf4, 0x21, 0x00


	//----- nvinfo : EIATTR_KPARAM_INFO
	.align		4
.L_25:
        /*0078*/ 	.byte	0x04, 0x17
        /*007a*/ 	.short	(.L_27 - .L_26)
.L_26:
        /*007c*/ 	.word	0x00000000
        /*0080*/ 	.short	0x0000
        /*0082*/ 	.short	0x0000
        /*0084*/ 	.byte	0x00, 0xf4, 0x21, 0x00


	//----- nvinfo : EIATTR_SPARSE_MMA_MASK
	.align		4
.L_27:
        /*0088*/ 	.byte	0x03, 0x50
        /*008a*/ 	.short	0x0000


	//----- nvinfo : EIATTR_MAXREG_COUNT
	.align		4
        /*008c*/ 	.byte	0x03, 0x1b
        /*008e*/ 	.short	0x00ff


	//----- nvinfo : EIATTR_EXIT_INSTR_OFFSETS
	.align		4
        /*0090*/ 	.byte	0x04, 0x1c
        /*0092*/ 	.short	(.L_29 - .L_28)


	//   ....[0]....
.L_28:
        /*0094*/ 	.word	0x00001c30


	//   ....[1]....
        /*0098*/ 	.word	0x00001c70


	//----- nvinfo : EIATTR_REQNTID
	.align		4
.L_29:
        /*009c*/ 	.byte	0x04, 0x10
        /*009e*/ 	.short	(.L_31 - .L_30)
.L_30:
        /*00a0*/ 	.word	0x00000100
        /*00a4*/ 	.word	0x00000001
        /*00a8*/ 	.word	0x00000001


	//----- nvinfo : EIATTR_CBANK_PARAM_SIZE
	.align		4
.L_31:
        /*00ac*/ 	.byte	0x03, 0x19
        /*00ae*/ 	.short	0x0038


	//----- nvinfo : EIATTR_PARAM_CBANK
	.align		4
        /*00b0*/ 	.byte	0x04, 0x0a
        /*00b2*/ 	.short	(.L_33 - .L_32)
	.align		4
.L_32:
        /*00b4*/ 	.word	index@(.nv.constant0.triton_poi_fused__native_batch_norm_legit_no_training_relu_3)
        /*00b8*/ 	.short	0x0210
        /*00ba*/ 	.short	0x0038


	//----- nvinfo : EIATTR_SW_WAR
	.align		4
.L_33:
        /*00bc*/ 	.byte	0x04, 0x36
        /*00be*/ 	.short	(.L_35 - .L_34)
.L_34:
        /*00c0*/ 	.word	0x00000008
.L_35:


//--------------------- .nv.callgraph             --------------------------
	.section	.nv.callgraph,"",@"SHT_CUDA_CALLGRAPH"
	.align	4
	.sectionentsize	8
	.align		4
        /*0000*/ 	.word	0x00000000
	.align		4
        /*0004*/ 	.word	0xffffffff
	.align		4
        /*0008*/ 	.word	0x00000000
	.align		4
        /*000c*/ 	.word	0xfffffffe
	.align		4
        /*0010*/ 	.word	0x00000000
	.align		4
        /*0014*/ 	.word	0xfffffffd
	.align		4
        /*0018*/ 	.word	0x00000000
	.align		4
        /*001c*/ 	.word	0xfffffffc


//--------------------- .nv.constant4             --------------------------
	.section	.nv.constant4,"a",@progbits
	.align	8
	.align		8
.nv.constant4:
        /*0000*/ 	.dword	_$_str
	.align		8
        /*0008*/ 	.dword	_$_str_$_2


//--------------------- .text.triton_poi_fused__native_batch_norm_legit_no_training_relu_3 --------------------------
	.section	.text.triton_poi_fused__native_batch_norm_legit_no_training_relu_3,"ax",@progbits
	.sectionflags	@"SHF_BARRIERS=1"
	.align	128
        .global         triton_poi_fused__native_batch_norm_legit_no_training_relu_3
        .type           triton_poi_fused__native_batch_norm_legit_no_training_relu_3,@function
        .size           triton_poi_fused__native_batch_norm_legit_no_training_relu_3,(.L_x_1 - triton_poi_fused__native_batch_norm_legit_no_training_relu_3)
        .other          triton_poi_fused__native_batch_norm_legit_no_training_relu_3,@"STO_CUDA_ENTRY STV_DEFAULT"
triton_poi_fused__native_batch_norm_legit_no_training_relu_3:
.text.triton_poi_fused__native_batch_norm_legit_no_training_relu_3:
[----:B------:R-:W0:Y:S01]  /*0000*/  LDC R1, c[0x0][0x28] ;  /* 0x00000a00ff017b82 */ /* 0x000e220000000800 */
[----:B------:R-:W1:Y:S07]  /*0010*/  S2R R35, SR_TID.X ;  /* 0x0000000000237919 */ /* 0x000e6e0000002100 */
[----:B------:R-:W2:Y:S01]  /*0020*/  S2UR UR4, SR_CTAID.Y ;  /* 0x00000000000479c3 */ /* 0x000ea20000002600 */
[----:B------:R-:W-:Y:S01]  /*0030*/  ULDC.64 UR22, c[0x0][0x208] ;  /* 0x0000820000167ab9 */ /* 0x000fe20000000a00 */
[----:B------:R-:W3:Y:S06]  /*0040*/  S2R R0, SR_CTAID.X ;  /* 0x0000000000007919 */ /* 0x000eec0000002500 */
[----:B------:R-:W4:Y:S08]  /*0050*/  LDC.64 R36, c[0x0][0x210] ;  /* 0x00008400ff247b82 */ /* 0x000f300000000a00 */
[----:B------:R-:W5:Y:S01]  /*0060*/  LDC.64 R22, c[0x0][0x218] ;  /* 0x00008600ff167b82 */ /* 0x000f620000000a00 */
[----:B--2---:R-:W-:-:S06]  /*0070*/  USHF.L.U32 UR4, UR4, 0x4, URZ ;  /* 0x0000000404047899 */ /* 0x004fcc000800063f */
[----:B------:R-:W-:Y:S02]  /*0080*/  MOV R3, UR4 ;  /* 0x0000000400037c02 */ /* 0x000fe40008000f00 */
[----:B-1----:R-:W-:-:S04]  /*0090*/  SHF.L.U32 R2, R35, 0x2, RZ ;  /* 0x0000000223027819 */ /* 0x002fc800000006ff */
[----:B------:R-:W-:Y:S02]  /*00a0*/  LOP3.LUT R2, R3, 0xc, R2, 0xf8, !PT ;  /* 0x0000000c03027812 */ /* 0x000fe400078ef802 */
[----:B------:R-:W-:Y:S02]  /*00b0*/  SHF.R.U32.HI R3, RZ, 0x2, R35 ;  /* 0x00000002ff037819 */ /* 0x000fe40000011623 */
[C---:B------:R-:W-:Y:S01]  /*00c0*/  ISETP.GE.AND P4, PT, R2.reuse, 0x300, PT ;  /* 0x000003000200780c */ /* 0x040fe20003f86270 */
[----:B------:R-:W-:Y:S01]  /*00d0*/  IMAD.HI R4, R2, 0x2aaaaaab, RZ ;  /* 0x2aaaaaab02047827 */ /* 0x000fe200078e02ff */
[----:B------:R-:W-:-:S04]  /*00e0*/  SGXT.U32 R3, R3, 0x6 ;  /* 0x000000060303781a */ /* 0x000fc80000000000 */
[----:B------:R-:W-:Y:S02]  /*00f0*/  SHF.R.U32.HI R5, RZ, 0x1f, R4 ;  /* 0x0000001fff057819 */ /* 0x000fe40000011604 */
[----:B---3--:R-:W-:Y:S02]  /*0100*/  PRMT R3, R3, 0x6540, R0 ;  /* 0x0000654003037816 */ /* 0x008fe40000000000 */
[----:B------:R-:W-:Y:S02]  /*0110*/  LEA.HI.SX32 R5, R4, R5, 0x1b ;  /* 0x0000000504057211 */ /* 0x000fe400078fdaff */
[C---:B------:R-:W-:Y:S02]  /*0120*/  LOP3.LUT R4, R3.reuse, 0x40, RZ, 0xfc, !PT ;  /* 0x0000004003047812 */ /* 0x040fe400078efcff */
[----:B------:R-:W-:Y:S01]  /*0130*/  LOP3.LUT R6, R3, 0x80, RZ, 0xfc, !PT ;  /* 0x0000008003067812 */ /* 0x000fe200078efcff */
[----:B------:R-:W-:Y:S01]  /*0140*/  IMAD R33, R5, -0xc0, R2 ;  /* 0xffffff4005217824 */ /* 0x000fe200078e0202 */
[----:B------:R-:W-:-:S02]  /*0150*/  LOP3.LUT R7, R3, 0xc0, RZ, 0xfc, !PT ;  /* 0x000000c003077812 */ /* 0x000fc400078efcff */
[----:B------:R-:W-:Y:S01]  /*0160*/  ISETP.LT.AND P0, PT, R3, 0x3c1, !P4 ;  /* 0x000003c10300780c */ /* 0x000fe20006701270 */
[----:B------:R-:W-:Y:S01]  /*0170*/  IMAD R2, R5, 0x2d0c0, R33 ;  /* 0x0002d0c005027824 */ /* 0x000fe200078e0221 */
[----:B------:R-:W-:Y:S02]  /*0180*/  ISETP.LT.AND P3, PT, R7, 0x3c1, !P4 ;  /* 0x000003c10700780c */ /* 0x000fe40006761270 */
[----:B------:R-:W-:Y:S02]  /*0190*/  CS2R R20, SRZ ;  /* 0x0000000000147805 */ /* 0x000fe4000001ff00 */
[----:B------:R-:W-:Y:S01]  /*01a0*/  ISETP.LT.AND P1, PT, R4, 0x3c1, !P4 ;  /* 0x000003c10400780c */ /* 0x000fe20006721270 */
[----:B------:R-:W-:Y:S01]  /*01b0*/  IMAD R3, R3, 0xc0, R2 ;  /* 0x000000c003037824 */ /* 0x000fe200078e0202 */
[----:B------:R-:W-:Y:S01]  /*01c0*/  ISETP.LT.AND P2, PT, R6, 0x3c1, !P4 ;  /* 0x000003c10600780c */ /* 0x000fe20006741270 */
[----:B-----5:R-:W-:Y:S01]  /*01d0*/  IMAD.WIDE R24, R33, 0x4, R22 ;  /* 0x0000000421187825 */ /* 0x020fe200078e0216 */
[----:B------:R-:W-:-:S02]  /*01e0*/  CS2R R4, SRZ ;  /* 0x0000000000047805 */ /* 0x000fc4000001ff00 */
[----:B------:R-:W-:Y:S01]  /*01f0*/  IADD3 R27, R3, 0x6000, RZ ;  /* 0x00006000031b7810 */ /* 0x000fe20007ffe0ff */
[C---:B------:R-:W-:Y:S01]  /*0200*/  VIADD R9, R3.reuse, 0x3000 ;  /* 0x0000300003097836 */ /* 0x040fe20000000000 */
[----:B------:R-:W-:Y:S01]  /*0210*/  IADD3 R13, R3, 0x9000, RZ ;  /* 0x00009000030d7810 */ /* 0x000fe20007ffe0ff */
[--C-:B----4-:R-:W-:Y:S01]  /*0220*/  IMAD.WIDE R10, R3, 0x4, R36.reuse ;  /* 0x00000004030a7825 */ /* 0x110fe200078e0224 */
[----:B------:R-:W-:Y:S02]  /*0230*/  CS2R R22, SRZ ;  /* 0x0000000000167805 */ /* 0x000fe4000001ff00 */
[----:B------:R-:W-:Y:S01]  /*0240*/  CS2R R6, SRZ ;  /* 0x0000000000067805 */ /* 0x000fe2000001ff00 */
[----:B------:R-:W-:-:S04]  /*0250*/  IMAD.WIDE R2, R9, 0x4, R36 ;  /* 0x0000000409027825 */ /* 0x000fc800078e0224 */
[--C-:B------:R-:W-:Y:S01]  /*0260*/  IMAD.WIDE R26, R27, 0x4, R36.reuse ;  /* 0x000000041b1a7825 */ /* 0x100fe200078e0224 */
[----:B------:R-:W2:Y:S03]  /*0270*/  @P0 LDG.E.EL.128 R4, desc[UR22][R10.64] ;  /* 0x000000160a040981 */ /* 0x000ea6000c2e1d00 */
[----:B------:R-:W-:-:S05]  /*0280*/  IMAD.WIDE R36, R13, 0x4, R36 ;  /* 0x000000040d247825 */ /* 0x000fca00078e0224 */
[----:B------:R1:W3:Y:S02]  /*0290*/  @P3 LDG.E.EL.128 R20, desc[UR22][R36.64] ;  /* 0x0000001624143981 */ /* 0x0002e4000c2e1d00 */
[----:B-1----:R-:W1:Y:S01]  /*02a0*/  LDC.64 R36, c[0x0][0x220] ;  /* 0x00008800ff247b82 */ /* 0x002e620000000a00 */
[----:B------:R-:W-:Y:S02]  /*02b0*/  CS2R R12, SRZ ;  /* 0x00000000000c7805 */ /* 0x000fe4000001ff00 */
[----:B------:R-:W-:Y:S02]  /*02c0*/  CS2R R14, SRZ ;  /* 0x00000000000e7805 */ /* 0x000fe4000001ff00 */
[----:B------:R-:W-:Y:S02]  /*02d0*/  CS2R R16, SRZ ;  /* 0x0000000000107805 */ /* 0x000fe4000001ff00 */
[----:B------:R-:W-:Y:S02]  /*02e0*/  CS2R R18, SRZ ;  /* 0x0000000000127805 */ /* 0x000fe4000001ff00 */
[----:B------:R-:W-:-:S02]  /*02f0*/  CS2R R8, SRZ ;  /* 0x0000000000087805 */ /* 0x000fc4000001ff00 */
[----:B------:R-:W-:Y:S02]  /*0300*/  CS2R R10, SRZ ;  /* 0x00000000000a7805 */ /* 0x000fe4000001ff00 */
[----:B------:R-:W-:Y:S02]  /*0310*/  CS2R R28, SRZ ;  /* 0x00000000001c7805 */ /* 0x000fe4000001ff00 */
[----:B------:R-:W-:Y:S01]  /*0320*/  CS2R R30, SRZ ;  /* 0x00000000001e7805 */ /* 0x000fe2000001ff00 */
[----:B------:R4:W5:Y:S04]  /*0330*/  @P1 LDG.E.EL.128 R12, desc[UR22][R2.64] ;  /* 0x00000016020c1981 */ /* 0x000968000c2e1d00 */
[----:B------:R-:W2:Y:S04]  /*0340*/  @!P4 LDG.E.EL.128 R8, desc[UR22][R24.64] ;  /* 0x000000161808c981 */ /* 0x000ea8000c2e1d00 */
[----:B------:R-:W3:Y:S01]  /*0350*/  @P2 LDG.E.EL.128 R16, desc[UR22][R26.64] ;  /* 0x000000161a102981 */ /* 0x000ee2000c2e1d00 */
[----:B----4-:R-:W4:Y:S01]  /*0360*/  LDC.64 R2, c[0x0][0x228] ;  /* 0x00008a00ff027b82 */ /* 0x010f220000000a00 */
[----:B-1----:R-:W-:-:S05]  /*0370*/  IMAD.WIDE R36, R33, 0x4, R36 ;  /* 0x0000000421247825 */ /* 0x002fca00078e0224 */
[----:B------:R4:W3:Y:S02]  /*0380*/  @!P4 LDG.E.EL.128 R28, desc[UR22][R36.64] ;  /* 0x00000016241cc981 */ /* 0x0008e4000c2e1d00 */
[----:B----4-:R-:W-:Y:S02]  /*0390*/  IMAD.WIDE R36, R33, 0x4, R2 ;  /* 0x0000000421247825 */ /* 0x010fe400078e0202 */
[----:B------:R-:W1:Y:S01]  /*03a0*/  LDC.64 R2, c[0x0][0x230] ;  /* 0x00008c00ff027b82 */ /* 0x000e620000000a00 */
[----:B------:R-:W-:Y:S02]  /*03b0*/  PRMT R0, R35, 0x6540, R0 ;  /* 0x0000654023007816 */ /* 0x000fe40000000000 */
[----:B0-----:R-:W-:Y:S02]  /*03c0*/  CS2R R24, SRZ ;  /* 0x0000000000187805 */ /* 0x001fe4000001ff00 */
[----:B------:R-:W-:Y:S02]  /*03d0*/  CS2R R26, SRZ ;  /* 0x00000000001a7805 */ /* 0x000fe4000001ff00 */
[----:B------:R-:W-:-:S04]  /*03e0*/  CS2R R34, SRZ ;  /* 0x0000000000227805 */ /* 0x000fc8000001ff00 */
[----:B------:R-:W4:Y:S01]  /*03f0*/  @!P4 LDG.E.EL.128 R24, desc[UR22][R36.64] ;  /* 0x000000162418c981 */ /* 0x000f22000c2e1d00 */
[----:B-1----:R-:W-:Y:S01]  /*0400*/  IMAD.WIDE R2, R33, 0x4, R2 ;  /* 0x0000000421027825 */ /* 0x002fe200078e0202 */
[----:B------:R-:W-:-:S06]  /*0410*/  CS2R R32, SRZ ;  /* 0x0000000000207805 */ /* 0x000fcc000001ff00 */
[----:B------:R0:W4:Y:S02]  /*0420*/  @!P4 LDG.E.EL.128 R32, desc[UR22][R2.64] ;  /* 0x000000160220c981 */ /* 0x000124000c2e1d00 */
[----:B0-----:R-:W0:Y:S01]  /*0430*/  S2R R3, SR_TID.X ;  /* 0x0000000000037919 */ /* 0x001e220000002100 */
[----:B------:R-:W1:Y:S01]  /*0440*/  S2UR UR9, SR_CgaCtaId ;  /* 0x00000000000979c3 */ /* 0x000e620000008800 */
[----:B------:R-:W-:Y:S01]  /*0450*/  UMOV UR5, 0x400 ;  /* 0x0000040000057882 */ /* 0x000fe20000000000 */
[----:B------:R-:W-:Y:S02]  /*0460*/  UIADD3 UR8, UR4, 0xe, URZ ;  /* 0x0000000e04087890 */ /* 0x000fe4000fffe03f */
[----:B-1----:R-:W-:Y:S01]  /*0470*/  UPRMT UR9, UR9, 0x654, UR5 ;  /* 0x0000065409097896 */ /* 0x002fe20008000005 */
[----:B0-----:R-:W-:-:S04]  /*0480*/  SHF.R.U32.HI R36, RZ, 0x2, R3 ;  /* 0x00000002ff247819 */ /* 0x001fc80000011603 */
[----:B------:R-:W-:Y:S01]  /*0490*/  SGXT.U32 R36, R36, 0x6 ;  /* 0x000000062424781a */ /* 0x000fe20000000000 */
[----:B------:R-:W-:Y:S02]  /*04a0*/  UIMAD.WIDE UR12, UR4, 0x2aaaaaab, URZ ;  /* 0x2aaaaaab040c78a5 */ /* 0x000fe4000f8e023f */
[----:B------:R-:W-:-:S04]  /*04b0*/  UIADD3 UR14, UR4, 0x1, URZ ;  /* 0x00000001040e7890 */ /* 0x000fc8000fffe03f */
[----:B------:R-:W-:Y:S02]  /*04c0*/  UIMAD.WIDE UR10, UR14, 0x2aaaaaab, URZ ;  /* 0x2aaaaaab0e0a78a5 */ /* 0x000fe4000f8e023f */
[----:B------:R-:W-:Y:S02]  /*04d0*/  UIADD3 UR6, UR4, 0xc, URZ ;  /* 0x0000000c04067890 */ /* 0x000fe4000fffe03f */
[----:B------:R-:W-:Y:S01]  /*04e0*/  UIADD3 UR7, UR4, 0xd, URZ ;  /* 0x0000000d04077890 */ /* 0x000fe2000fffe03f */
[C---:B--2---:R-:W-:Y:S01]  /*04f0*/  FADD R4, -R8.reuse, R4 ;  /* 0x0000000408047221 */ /* 0x044fe20000000100 */
[C---:B-----5:R-:W-:Y:S01]  /*0500*/  FADD R12, -R8.reuse, R12 ;  /* 0x0000000c080c7221 */ /* 0x060fe20000000100 */
[C---:B---3--:R-:W-:Y:S01]  /*0510*/  FADD R20, -R8.reuse, R20 ;  /* 0x0000001408147221 */ /* 0x048fe20000000100 */
[----:B------:R-:W-:Y:S01]  /*0520*/  FADD R16, -R8, R16 ;  /* 0x0000001008107221 */ /* 0x000fe20000000100 */
[----:B------:R-:W-:-:S06]  /*0530*/  FADD R8, R28, 0.0010000000474974513054 ;  /* 0x3a83126f1c087421 */ /* 0x000fcc0000000000 */
[----:B------:R-:W0:Y:S01]  /*0540*/  MUFU.SQRT R8, R8 ;  /* 0x0000000800087308 */ /* 0x000e220000002000 */
[----:B------:R-:W-:Y:S01]  /*0550*/  FADD R28, R29, 0.0010000000474974513054 ;  /* 0x3a83126f1d1c7421 */ /* 0x000fe20000000000 */
[----:B------:R-:W-:Y:S01]  /*0560*/  FADD R31, R31, 0.0010000000474974513054 ;  /* 0x3a83126f1f1f7421 */ /* 0x000fe20000000000 */
[----:B------:R-:W-:-:S05]  /*0570*/  FADD R30, R30, 0.0010000000474974513054 ;  /* 0x3a83126f1e1e7421 */ /* 0x000fca0000000000 */
[----:B------:R-:W1:Y:S08]  /*0580*/  MUFU.SQRT R29, R31 ;  /* 0x0000001f001d7308 */ /* 0x000e700000002000 */
[----:B------:R-:W2:Y:S01]  /*0590*/  MUFU.SQRT R28, R28 ;  /* 0x0000001c001c7308 */ /* 0x000ea20000002000 */
[C---:B0-----:R-:W-:Y:S02]  /*05a0*/  FSETP.GT.AND P4, PT, R8.reuse, 8.50705917302346158658e+37, PT ;  /* 0x7e8000000800780b */ /* 0x041fe40003f84000 */
[----:B------:R-:W-:-:S05]  /*05b0*/  FSETP.GEU.AND P5, PT, R8, 1.175494350822287508e-38, PT ;  /* 0x008000000800780b */ /* 0x000fca0003fae000 */
[----:B------:R-:W0:Y:S01]  /*05c0*/  MUFU.SQRT R2, R30 ;  /* 0x0000001e00027308 */ /* 0x000e220000002000 */
[C---:B------:R-:W-:Y:S01]  /*05d0*/  FADD R6, -R10.reuse, R6 ;  /* 0x000000060a067221 */ /* 0x040fe20000000100 */
[C---:B------:R-:W-:Y:S01]  /*05e0*/  FADD R14, -R10.reuse, R14 ;  /* 0x0000000e0a0e7221 */ /* 0x040fe20000000100 */
[C---:B------:R-:W-:Y:S01]  /*05f0*/  FADD R18, -R10.reuse, R18 ;  /* 0x000000120a127221 */ /* 0x040fe20000000100 */
[----:B------:R-:W-:Y:S01]  /*0600*/  FADD R22, -R10, R22 ;  /* 0x000000160a167221 */ /* 0x000fe20000000100 */
[----:B------:R-:W-:Y:S02]  /*0610*/  IMAD.MOV.U32 R10, RZ, RZ, 0x3e800000 ;  /* 0x3e800000ff0a7424 */ /* 0x000fe400078e00ff */
[C---:B------:R-:W-:Y:S01]  /*0620*/  FADD R5, -R9.reuse, R5 ;  /* 0x0000000509057221 */ /* 0x040fe20000000100 */
[C---:B------:R-:W-:Y:S01]  /*0630*/  FADD R13, -R9.reuse, R13 ;  /* 0x0000000d090d7221 */ /* 0x040fe20000000100 */
[C---:B------:R-:W-:Y:S01]  /*0640*/  FADD R17, -R9.reuse, R17 ;  /* 0x0000001109117221 */ /* 0x040fe20000000100 */
[----:B------:R-:W-:Y:S01]  /*0650*/  FADD R21, -R9, R21 ;  /* 0x0000001509157221 */ /* 0x000fe20000000100 */
[----:B-1----:R-:W-:Y:S01]  /*0660*/  FSETP.GT.AND P3, PT, R29, 8.50705917302346158658e+37, PT ;  /* 0x7e8000001d00780b */ /* 0x002fe20003f64000 */
[----:B------:R-:W-:Y:S01]  /*0670*/  @P4 FMUL R8, R8, 0.25 ;  /* 0x3e80000008084820 */ /* 0x000fe20000400000 */
[----:B------:R-:W-:-:S02]  /*0680*/  FSEL R9, R10, 1, P4 ;  /* 0x3f8000000a097808 */ /* 0x000fc40002000000 */
[----:B--2---:R-:W-:Y:S02]  /*0690*/  FSETP.GT.AND P1, PT, R28, 8.50705917302346158658e+37, PT ;  /* 0x7e8000001c00780b */ /* 0x004fe40003f24000 */
[----:B0-----:R-:W-:Y:S02]  /*06a0*/  FSETP.GT.AND P4, PT, R2, 8.50705917302346158658e+37, PT ;  /* 0x7e8000000200780b */ /* 0x001fe40003f84000 */
[----:B------:R-:W-:Y:S01]  /*06b0*/  FSETP.GEU.AND P2, PT, R29, 1.175494350822287508e-38, PT ;  /* 0x008000001d00780b */ /* 0x000fe20003f4e000 */
[----:B------:R-:W-:Y:S01]  /*06c0*/  @!P5 FMUL R8, R8, 16777216 ;  /* 0x4b8000000808d820 */ /* 0x000fe20000400000 */
[----:B------:R-:W-:Y:S01]  /*06d0*/  FSETP.GEU.AND P0, PT, R28, 1.175494350822287508e-38, PT ;  /* 0x008000001c00780b */ /* 0x000fe20003f0e000 */
[----:B------:R-:W-:Y:S01]  /*06e0*/  @!P5 FMUL R9, R9, 16777216 ;  /* 0x4b8000000909d820 */ /* 0x000fe20000400000 */
[----:B------:R-:W-:Y:S01]  /*06f0*/  FSETP.GEU.AND P5, PT, R2, 1.175494350822287508e-38, PT ;  /* 0x008000000200780b */ /* 0x000fe20003fae000 */
[----:B------:R-:W-:Y:S02]  /*0700*/  @P3 FMUL R29, R29, 0.25 ;  /* 0x3e8000001d1d3820 */ /* 0x000fe40000400000 */
[----:B------:R-:W0:Y:S02]  /*0710*/  MUFU.RCP R8, R8 ;  /* 0x0000000800087308 */ /* 0x000e240000001000 */
[----:B------:R-:W-:-:S02]  /*0720*/  @P1 FMUL R28, R28, 0.25 ;  /* 0x3e8000001c1c1820 */ /* 0x000fc40000400000 */
[----:B------:R-:W-:Y:S02]  /*0730*/  @P4 FMUL R2, R2, 0.25 ;  /* 0x3e80000002024820 */ /* 0x000fe40000400000 */
[----:B------:R-:W-:Y:S02]  /*0740*/  @!P2 FMUL R29, R29, 16777216 ;  /* 0x4b8000001d1da820 */ /* 0x000fe40000400000 */
[----:B------:R-:W-:Y:S02]  /*0750*/  @!P0 FMUL R28, R28, 16777216 ;  /* 0x4b8000001c1c8820 */ /* 0x000fe40000400000 */
[----:B------:R-:W-:Y:S02]  /*0760*/  @!P5 FMUL R2, R2, 16777216 ;  /* 0x4b8000000202d820 */ /* 0x000fe40000400000 */
[----:B------:R-:W1:Y:S01]  /*0770*/  MUFU.RCP R29, R29 ;  /* 0x0000001d001d7308 */ /* 0x000e620000001000 */
[----:B------:R-:W-:Y:S01]  /*0780*/  FADD R7, -R11, R7 ;  /* 0x000000070b077221 */ /* 0x000fe20000000100 */
[----:B0-----:R-:W-:Y:S01]  /*0790*/  FMUL R9, R8, R9 ;  /* 0x0000000908097220 */ /* 0x001fe20000400000 */
[----:B------:R-:W-:-:S05]  /*07a0*/  FSEL R8, R10, 1, P3 ;  /* 0x3f8000000a087808 */ /* 0x000fca0001800000 */
[----:B------:R-:W0:Y:S01]  /*07b0*/  MUFU.RCP R28, R28 ;  /* 0x0000001c001c7308 */ /* 0x000e220000001000 */
[C---:B------:R-:W-:Y:S01]  /*07c0*/  FADD R15, -R11.reuse, R15 ;  /* 0x0000000f0b0f7221 */ /* 0x040fe20000000100 */
[C---:B------:R-:W-:Y:S01]  /*07d0*/  FADD R19, -R11.reuse, R19 ;  /* 0x000000130b137221 */ /* 0x040fe20000000100 */
[----:B------:R-:W-:-:S05]  /*07e0*/  FADD R23, -R11, R23 ;  /* 0x000000170b177221 */ /* 0x000fca0000000100 */
[----:B------:R-:W2:Y:S01]  /*07f0*/  MUFU.RCP R2, R2 ;  /* 0x0000000200027308 */ /* 0x000ea20000001000 */
[C---:B------:R-:W-:Y:S02]  /*0800*/  FSEL R11, R10.reuse, 1, P1 ;  /* 0x3f8000000a0b7808 */ /* 0x040fe40000800000 */
[----:B------:R-:W-:Y:S01]  /*0810*/  FSEL R31, R10, 1, P4 ;  /* 0x3f8000000a1f7808 */ /* 0x000fe20002000000 */
[----:B------:R-:W-:Y:S02]  /*0820*/  @!P2 FMUL R8, R8, 16777216 ;  /* 0x4b8000000808a820 */ /* 0x000fe40000400000 */
[----:B------:R-:W-:Y:S02]  /*0830*/  @!P0 FMUL R11, R11, 16777216 ;  /* 0x4b8000000b0b8820 */ /* 0x000fe40000400000 */
[----:B------:R-:W-:Y:S01]  /*0840*/  @!P5 FMUL R31, R31, 16777216 ;  /* 0x4b8000001f1fd820 */ /* 0x000fe20000400000 */
[----:B-1----:R-:W-:Y:S01]  /*0850*/  FMUL R30, R29, R8 ;  /* 0x000000081d1e7220 */ /* 0x002fe20000400000 */
[----:B0-----:R-:W-:-:S03]  /*0860*/  FMUL R8, R28, R11 ;  /* 0x0000000b1c087220 */ /* 0x001fc60000400000 */
[C---:B------:R-:W-:Y:S01]  /*0870*/  FMUL R10, R30.reuse, R23 ;  /* 0x000000171e0a7220 */ /* 0x040fe20000400000 */
[----:B------:R-:W-:Y:S01]  /*0880*/  FMUL R28, R30, R15 ;  /* 0x0000000f1e1c7220 */ /* 0x000fe20000400000 */
[----:B--2---:R-:W-:Y:S01]  /*0890*/  FMUL R11, R2, R31 ;  /* 0x0000001f020b7220 */ /* 0x004fe20000400000 */
[C---:B------:R-:W-:Y:S01]  /*08a0*/  FMUL R2, R30.reuse, R19 ;  /* 0x000000131e027220 */ /* 0x040fe20000400000 */
[----:B------:R-:W-:Y:S01]  /*08b0*/  FMUL R30, R30, R7 ;  /* 0x000000071e1e7220 */ /* 0x000fe20000400000 */
[----:B------:R-:W-:-:S04]  /*08c0*/  SHF.L.U32 R7, R3, 0xa, RZ ;  /* 0x0000000a03077819 */ /* 0x000fc800000006ff */
[----:B------:R-:W-:-:S04]  /*08d0*/  LOP3.LUT R15, R7, 0xc00, RZ, 0xc0, !PT ;  /* 0x00000c00070f7812 */ /* 0x000fc800078ec0ff */
[C---:B------:R-:W-:Y:S02]  /*08e0*/  LOP3.LUT R19, R15.reuse, 0x100, RZ, 0xfc, !PT ;  /* 0x000001000f137812 */ /* 0x040fe400078efcff */
[C---:B------:R-:W-:Y:S02]  /*08f0*/  LOP3.LUT R23, R15.reuse, 0x200, RZ, 0xfc, !PT ;  /* 0x000002000f177812 */ /* 0x040fe400078efcff */
[C---:B------:R-:W-:Y:S02]  /*0900*/  LOP3.LUT R29, R15.reuse, 0x300, RZ, 0xfc, !PT ;  /* 0x000003000f1d7812 */ /* 0x040fe400078efcff */
[C---:B------:R-:W-:Y:S02]  /*0910*/  LOP3.LUT R7, R15.reuse, R36, RZ, 0xfc, !PT ;  /* 0x000000240f077212 */ /* 0x040fe400078efcff */
[----:B------:R-:W-:Y:S02]  /*0920*/  LEA.HI R36, R15, UR9, RZ, 0x1a ;  /* 0x000000090f247c11 */ /* 0x000fe4000f8fd0ff */
[----:B------:R-:W-:-:S02]  /*0930*/  LEA.HI R19, R19, UR9, RZ, 0x1a ;  /* 0x0000000913137c11 */ /* 0x000fc4000f8fd0ff */
[----:B------:R-:W-:Y:S02]  /*0940*/  LEA.HI R15, R23, UR9, RZ, 0x1a ;  /* 0x00000009170f7c11 */ /* 0x000fe4000f8fd0ff */
[----:B------:R-:W-:Y:S01]  /*0950*/  LEA.HI R29, R29, UR9, RZ, 0x1a ;  /* 0x000000091d1d7c11 */ /* 0x000fe2000f8fd0ff */
[C---:B------:R-:W-:Y:S01]  /*0960*/  IMAD R19, R7.reuse, 0x4, R19 ;  /* 0x0000000407137824 */ /* 0x040fe200078e0213 */
[C---:B------:R-:W-:Y:S02]  /*0970*/  LEA R23, R7.reuse, R36, 0x2 ;  /* 0x0000002407177211 */ /* 0x040fe400078e10ff */
[----:B------:R-:W-:Y:S01]  /*0980*/  LEA R15, R7, R15, 0x2 ;  /* 0x0000000f070f7211 */ /* 0x000fe200078e10ff */
[----:B------:R-:W-:Y:S01]  /*0990*/  FMUL R31, R11, R18 ;  /* 0x000000120b1f7220 */ /* 0x000fe20000400000 */
[----:B------:R-:W-:Y:S01]  /*09a0*/  LEA R7, R7, R29, 0x2 ;  /* 0x0000001d07077211 */ /* 0x000fe200078e10ff */
[C---:B------:R-:W-:Y:S01]  /*09b0*/  FMUL R29, R11.reuse, R22 ;  /* 0x000000160b1d7220 */ /* 0x040fe20000400000 */
[C---:B------:R-:W-:Y:S01]  /*09c0*/  FMUL R37, R11.reuse, R14 ;  /* 0x0000000e0b257220 */ /* 0x040fe20000400000 */
[----:B------:R-:W-:Y:S01]  /*09d0*/  FMUL R11, R11, R6 ;  /* 0x000000060b0b7220 */ /* 0x000fe20000400000 */
[C---:B------:R-:W-:Y:S01]  /*09e0*/  FMUL R20, R9.reuse, R20 ;  /* 0x0000001409147220 */ /* 0x040fe20000400000 */
[C---:B------:R-:W-:Y:S01]  /*09f0*/  FMUL R16, R9.reuse, R16 ;  /* 0x0000001009107220 */ /* 0x040fe20000400000 */
[C---:B------:R-:W-:Y:S01]  /*0a00*/  FMUL R6, R9.reuse, R12 ;  /* 0x0000000c09067220 */ /* 0x040fe20000400000 */
[----:B------:R-:W-:Y:S01]  /*0a10*/  FMUL R9, R9, R4 ;  /* 0x0000000409097220 */ /* 0x000fe20000400000 */
[----:B------:R-:W-:Y:S01]  /*0a20*/  IMAD.U32 R12, RZ, RZ, UR4 ;  /* 0x00000004ff0c7e24 */ /* 0x000fe2000f8e00ff */
[----:B------:R-:W-:-:S02]  /*0a30*/  ISETP.GE.AND P0, PT, R0, 0x3c1, PT ;  /* 0x000003c10000780c */ /* 0x000fc40003f06270 */
[----:B------:R-:W-:Y:S01]  /*0a40*/  MOV R4, UR8 ;  /* 0x0000000800047c02 */ /* 0x000fe20008000f00 */
[----:B------:R-:W-:Y:S01]  /*0a50*/  FMUL R14, R8, R13 ;  /* 0x0000000d080e7220 */ /* 0x000fe20000400000 */
[----:B------:R-:W-:Y:S01]  /*0a60*/  ISETP.LT.AND P5, PT, R12, 0x300, !P0 ;  /* 0x000003000c00780c */ /* 0x000fe200047a1270 */
[----:B------:R-:W-:Y:S01]  /*0a70*/  FMUL R12, R8, R17 ;  /* 0x00000011080c7220 */ /* 0x000fe20000400000 */
[----:B------:R-:W-:Y:S01]  /*0a80*/  ISETP.LT.AND P1, PT, R4, 0x300, !P0 ;  /* 0x000003000400780c */ /* 0x000fe20004721270 */
[C---:B------:R-:W-:Y:S01]  /*0a90*/  FMUL R4, R8.reuse, R21 ;  /* 0x0000001508047220 */ /* 0x040fe20000400000 */
[----:B------:R-:W-:-:S04]  /*0aa0*/  FMUL R8, R8, R5 ;  /* 0x0000000508087220 */ /* 0x000fc80000400000 */
[----:B----4-:R-:W-:Y:S01]  /*0ab0*/  FFMA R8, R8, R25, R33 ;  /* 0x0000001908087223 */ /* 0x010fe20000000021 */
[----:B------:R-:W-:Y:S01]  /*0ac0*/  FFMA R5, R9, R24, R32 ;  /* 0x0000001809057223 */ /* 0x000fe20000000020 */
[----:B------:R-:W-:Y:S01]  /*0ad0*/  FFMA R11, R11, R26, R34 ;  /* 0x0000001a0b0b7223 */ /* 0x000fe20000000022 */
[----:B------:R-:W-:Y:S02]  /*0ae0*/  FFMA R30, R30, R27, R35 ;  /* 0x0000001b1e1e7223 */ /* 0x000fe40000000023 */
[----:B------:R-:W-:Y:S01]  /*0af0*/  FSETP.GEU.AND P2, PT, R8, RZ, PT ;  /* 0x000000ff0800720b */ /* 0x000fe20003f4e000 */
[----:B------:R-:W-:Y:S01]  /*0b00*/  FFMA R6, R6, R24, R32 ;  /* 0x0000001806067223 */ /* 0x000fe20000000020 */
[----:B------:R-:W-:Y:S01]  /*0b10*/  FSETP.GEU.AND P4, PT, R5, RZ, PT ;  /* 0x000000ff0500720b */ /* 0x000fe20003f8e000 */
[----:B------:R-:W-:Y:S01]  /*0b20*/  FFMA R37, R37, R26, R34 ;  /* 0x0000001a25257223 */ /* 0x000fe20000000022 */
[----:B------:R-:W-:Y:S02]  /*0b30*/  FSETP.GEU.AND P3, PT, R11, RZ, PT ;  /* 0x000000ff0b00720b */ /* 0x000fe40003f6e000 */
[----:B------:R-:W-:-:S02]  /*0b40*/  FSEL R8, R8, RZ, P2 ;  /* 0x000000ff08087208 */ /* 0x000fc40001000000 */
[----:B------:R-:W-:Y:S01]  /*0b50*/  FSETP.GEU.AND P2, PT, R30, RZ, PT ;  /* 0x000000ff1e00720b */ /* 0x000fe20003f4e000 */
[----:B------:R-:W-:Y:S01]  /*0b60*/  FFMA R9, R14, R25, R33 ;  /* 0x000000190e097223 */ /* 0x000fe20000000021 */
[----:B------:R-:W-:Y:S01]  /*0b70*/  FSEL R14, R5, RZ, P4 ;  /* 0x000000ff050e7208 */ /* 0x000fe20002000000 */
[----:B------:R-:W-:Y:S01]  /*0b80*/  FFMA R28, R28, R27, R35 ;  /* 0x0000001b1c1c7223 */ /* 0x000fe20000000023 */
[----:B------:R-:W-:Y:S01]  /*0b90*/  FSEL R18, R11, RZ, P3 ;  /* 0x000000ff0b127208 */ /* 0x000fe20001800000 */
[-CC-:B------:R-:W-:Y:S01]  /*0ba0*/  FFMA R16, R16, R24.reuse, R32.reuse ;  /* 0x0000001810107223 */ /* 0x180fe20000000020 */
[----:B------:R-:W-:Y:S02]  /*0bb0*/  FSETP.GEU.AND P3, PT, R6, RZ, PT ;  /* 0x000000ff0600720b */ /* 0x000fe40003f6e000 */
[----:B------:R-:W-:Y:S02]  /*0bc0*/  FSEL R30, R30, RZ, P2 ;  /* 0x000000ff1e1e7208 */ /* 0x000fe40001000000 */
[C---:B------:R-:W-:Y:S01]  /*0bd0*/  FSETP.GEU.AND P2, PT, R37.reuse, RZ, PT ;  /* 0x000000ff2500720b */ /* 0x040fe20003f4e000 */
[----:B------:R0:W-:Y:S01]  /*0be0*/  STS [R23], R14 ;  /* 0x0000000e17007388 */ /* 0x0001e20000000800 */
[----:B------:R-:W-:Y:S01]  /*0bf0*/  FSEL R6, R6, RZ, P3 ;  /* 0x000000ff06067208 */ /* 0x000fe20001800000 */
[----:B------:R-:W-:Y:S01]  /*0c00*/  FFMA R12, R12, R25, R33 ;  /* 0x000000190c0c7223 */ /* 0x000fe20000000021 */
[----:B------:R-:W-:Y:S01]  /*0c10*/  FSETP.GEU.AND P3, PT, R28, RZ, PT ;  /* 0x000000ff1c00720b */ /* 0x000fe20003f6e000 */
[----:B------:R-:W-:Y:S01]  /*0c20*/  FFMA R2, R2, R27, R35 ;  /* 0x0000001b02027223 */ /* 0x000fe20000000023 */
[----:B------:R-:W-:Y:S01]  /*0c30*/  FFMA R20, R20, R24, R32 ;  /* 0x0000001814147223 */ /* 0x000fe20000000020 */
[----:B0-----:R-:W-:-:S02]  /*0c40*/  FSEL R14, R37, RZ, P2 ;  /* 0x000000ff250e7208 */ /* 0x001fc40001000000 */
[----:B------:R-:W-:Y:S02]  /*0c50*/  FSETP.GEU.AND P2, PT, R16, RZ, PT ;  /* 0x000000ff1000720b */ /* 0x000fe40003f4e000 */
[----:B------:R-:W-:Y:S01]  /*0c60*/  FSEL R28, R28, RZ, P3 ;  /* 0x000000ff1c1c7208 */ /* 0x000fe20001800000 */
[----:B------:R-:W-:Y:S01]  /*0c70*/  FFMA R4, R4, R25, R33 ;  /* 0x0000001904047223 */ /* 0x000fe20000000021 */
[----:B------:R-:W-:Y:S01]  /*0c80*/  FSETP.GEU.AND P3, PT, R12, RZ, PT ;  /* 0x000000ff0c00720b */ /* 0x000fe20003f6e000 */
[-CC-:B------:R-:W-:Y:S01]  /*0c90*/  FFMA R31, R31, R26.reuse, R34.reuse ;  /* 0x0000001a1f1f7223 */ /* 0x180fe20000000022 */
[----:B------:R-:W-:Y:S02]  /*0ca0*/  FSEL R16, R16, RZ, P2 ;  /* 0x000000ff10107208 */ /* 0x000fe40001000000 */
[----:B------:R-:W-:Y:S02]  /*0cb0*/  FSETP.GEU.AND P4, PT, R9, RZ, PT ;  /* 0x000000ff0900720b */ /* 0x000fe40003f8e000 */
[----:B------:R-:W-:Y:S01]  /*0cc0*/  FSETP.GEU.AND P2, PT, R2, RZ, PT ;  /* 0x000000ff0200720b */ /* 0x000fe20003f4e000 */
[----:B------:R-:W-:Y:S01]  /*0cd0*/  FFMA R29, R29, R26, R34 ;  /* 0x0000001a1d1d7223 */ /* 0x000fe20000000022 */
[----:B------:R-:W-:Y:S01]  /*0ce0*/  FSEL R12, R12, RZ, P3 ;  /* 0x000000ff0c0c7208 */ /* 0x000fe20001800000 */
[----:B------:R-:W-:Y:S01]  /*0cf0*/  FFMA R10, R10, R27, R35 ;  /* 0x0000001b0a0a7223 */ /* 0x000fe20000000023 */
[----:B------:R-:W-:Y:S01]  /*0d00*/  FSEL R22, R9, RZ, P4 ;  /* 0x000000ff09167208 */ /* 0x000fe20002000000 */
[----:B------:R0:W-:Y:S01]  /*0d10*/  STS [R19+0x400], R8 ;  /* 0x0004000813007388 */ /* 0x0001e20000000800 */
[----:B------:R-:W-:-:S02]  /*0d20*/  FSETP.GEU.AND P3, PT, R20, RZ, PT ;  /* 0x000000ff1400720b */ /* 0x000fc40003f6e000 */
[----:B------:R-:W-:Y:S01]  /*0d30*/  FSEL R2, R2, RZ, P2 ;  /* 0x000000ff02027208 */ /* 0x000fe20001000000 */
[----:B------:R-:W-:Y:S01]  /*0d40*/  STS [R15+0x800], R18 ;  /* 0x000800120f007388 */ /* 0x000fe20000000800 */
[----:B------:R-:W-:Y:S02]  /*0d50*/  FSETP.GEU.AND P4, PT, R31, RZ, PT ;  /* 0x000000ff1f00720b */ /* 0x000fe40003f8e000 */
[----:B------:R-:W-:Y:S01]  /*0d60*/  FSETP.GEU.AND P2, PT, R4, RZ, PT ;  /* 0x000000ff0400720b */ /* 0x000fe20003f4e000 */
[----:B------:R-:W-:Y:S01]  /*0d70*/  STS [R7+0xc00], R30 ;  /* 0x000c001e07007388 */ /* 0x000fe20000000800 */
[----:B------:R-:W-:Y:S02]  /*0d80*/  FSEL R20, R20, RZ, P3 ;  /* 0x000000ff14147208 */ /* 0x000fe40001800000 */
[----:B------:R-:W-:Y:S01]  /*0d90*/  FSETP.GEU.AND P3, PT, R29, RZ, PT ;  /* 0x000000ff1d00720b */ /* 0x000fe20003f6e000 */
[----:B------:R1:W-:Y:S01]  /*0da0*/  STS [R23+0x100], R6 ;  /* 0x0001000617007388 */ /* 0x0003e20000000800 */
[----:B0-----:R-:W-:-:S02]  /*0db0*/  FSEL R8, R4, RZ, P2 ;  /* 0x000000ff04087208 */ /* 0x001fc40001000000 */
[----:B------:R-:W-:Y:S01]  /*0dc0*/  FSETP.GEU.AND P2, PT, R10, RZ, PT ;  /* 0x000000ff0a00720b */ /* 0x000fe20003f4e000 */
[----:B------:R-:W-:Y:S04]  /*0dd0*/  STS [R19+0x500], R22 ;  /* 0x0005001613007388 */ /* 0x000fe80000000800 */
[----:B------:R0:W-:Y:S01]  /*0de0*/  STS [R15+0x900], R14 ;  /* 0x0009000e0f007388 */ /* 0x0001e20000000800 */
[----:B-1----:R-:W-:-:S03]  /*0df0*/  FSEL R6, R31, RZ, P4 ;  /* 0x000000ff1f067208 */ /* 0x002fc60002000000 */
[----:B------:R-:W-:Y:S01]  /*0e00*/  STS [R7+0xd00], R28 ;  /* 0x000d001c07007388 */ /* 0x000fe20000000800 */
[----:B------:R-:W-:-:S03]  /*0e10*/  FSEL R10, R10, RZ, P2 ;  /* 0x000000ff0a0a7208 */ /* 0x000fc60001000000 */
[----:B------:R-:W-:Y:S01]  /*0e20*/  STS [R23+0x200], R16 ;  /* 0x0002001017007388 */ /* 0x000fe20000000800 */
[----:B0-----:R-:W-:-:S03]  /*0e30*/  FSEL R14, R29, RZ, P3 ;  /* 0x000000ff1d0e7208 */ /* 0x001fc60001800000 */
[----:B------:R-:W-:Y:S04]  /*0e40*/  STS [R19+0x600], R12 ;  /* 0x0006000c13007388 */ /* 0x000fe80000000800 */
[----:B------:R-:W-:Y:S04]  /*0e50*/  STS [R15+0xa00], R6 ;  /* 0x000a00060f007388 */ /* 0x000fe80000000800 */
[----:B------:R0:W-:Y:S04]  /*0e60*/  STS [R7+0xe00], R2 ;  /* 0x000e000207007388 */ /* 0x0001e80000000800 */
[----:B------:R-:W-:Y:S04]  /*0e70*/  STS [R23+0x300], R20 ;  /* 0x0003001417007388 */ /* 0x000fe80000000800 */
[----:B------:R-:W-:Y:S04]  /*0e80*/  STS [R19+0x700], R8 ;  /* 0x0007000813007388 */ /* 0x000fe80000000800 */
[----:B------:R-:W-:Y:S04]  /*0e90*/  STS [R15+0xb00], R14 ;  /* 0x000b000e0f007388 */ /* 0x000fe80000000800 */
[----:B------:R1:W-:Y:S01]  /*0ea0*/  STS [R7+0xf00], R10 ;  /* 0x000f000a07007388 */ /* 0x0003e20000000800 */
[----:B------:R-:W-:-:S04]  /*0eb0*/  LOP3.LUT R4, R3, 0xff, RZ, 0xc0, !PT ;  /* 0x000000ff03047812 */ /* 0x000fc800078ec0ff */
[----:B------:R-:W-:Y:S01]  /*0ec0*/  LEA R4, R4, UR9, 0x2 ;  /* 0x0000000904047c11 */ /* 0x000fe2000f8e10ff */
[----:B------:R-:W-:Y:S01]  /*0ed0*/  BAR.SYNC.DEFER_BLOCKING 0x0 ;  /* 0x0000000000007b1d */ /* 0x000fe20000010000 */
[----:B------:R-:W-:-:S04]  /*0ee0*/  USHF.R.U32.HI UR9, URZ, 0x1f, UR13 ;  /* 0x0000001f3f097899 */ /* 0x000fc8000801160d */
[----:B------:R-:W-:Y:S02]  /*0ef0*/  ULEA.HI.SX32 UR13, UR13, UR9, 0x1b ;  /* 0x000000090d0d7291 */ /* 0x000fe4000f8fda3f */
[----:B------:R-:W-:Y:S01]  /*0f00*/  USHF.R.U32.HI UR9, URZ, 0x1f, UR11 ;  /* 0x0000001f3f097899 */ /* 0x000fe2000801160b */
[----:B------:R-:W-:Y:S01]  /*0f10*/  IMAD.U32 R5, RZ, RZ, UR6 ;  /* 0x00000006ff057e24 */ /* 0x000fe2000f8e00ff */
[----:B------:R-:W-:Y:S02]  /*0f20*/  UIADD3 UR5, UR4, 0xb, URZ ;  /* 0x0000000b04057890 */ /* 0x000fe4000fffe03f */
[----:B------:R-:W-:Y:S02]  /*0f30*/  ULEA.HI.SX32 UR12, UR11, UR9, 0x1b ;  /* 0x000000090b0c7291 */ /* 0x000fe4000f8fda3f */
[----:B------:R-:W-:Y:S01]  /*0f40*/  UIMAD UR15, UR13, -0xc0, UR4 ;  /* 0xffffff400d0f78a4 */ /* 0x000fe2000f8e0204 */
[----:B0-----:R-:W-:Y:S01]  /*0f50*/  MOV R2, UR7 ;  /* 0x0000000700027c02 */ /* 0x001fe20008000f00 */
[----:B------:R-:W-:Y:S01]  /*0f60*/  UIMAD UR10, UR12, -0xc0, UR14 ;  /* 0xffffff400c0a78a4 */ /* 0x000fe2000f8e020e */
[----:B------:R-:W-:Y:S01]  /*0f70*/  MOV R6, UR5 ;  /* 0x0000000500067c02 */ /* 0x000fe20008000f00 */
[----:B------:R-:W-:Y:S01]  /*0f80*/  UIADD3 UR9, UR4, 0x3, URZ ;  /* 0x0000000304097890 */ /* 0x000fe2000fffe03f */
[----:B------:R-:W-:Y:S01]  /*0f90*/  ISETP.LT.AND P3, PT, R5, 0x300, !P0 ;  /* 0x000003000500780c */ /* 0x000fe20004761270 */
[----:B------:R-:W0:Y:S01]  /*0fa0*/  LDS R11, [R4] ;  /* 0x00000000040b7984 */ /* 0x000e220000000800 */
[----:B------:R-:W-:-:S02]  /*0fb0*/  MOV R5, UR15 ;  /* 0x0000000f00057c02 */ /* 0x000fc40008000f00 */
[----:B------:R-:W-:Y:S01]  /*0fc0*/  ISETP.LT.AND P2, PT, R2, 0x300, !P0 ;  /* 0x000003000200780c */ /* 0x000fe20004741270 */
[----:B-1----:R-:W-:Y:S01]  /*0fd0*/  IMAD.U32 R7, RZ, RZ, UR14 ;  /* 0x0000000eff077e24 */ /* 0x002fe2000f8e00ff */
[----:B------:R-:W1:Y:S01]  /*0fe0*/  LDC.64 R2, c[0x0][0x238] ;  /* 0x00008e00ff027b82 */ /* 0x000e620000000a00 */
[----:B------:R-:W-:Y:S01]  /*0ff0*/  ISETP.LT.AND P4, PT, R6, 0x300, !P0 ;  /* 0x000003000600780c */ /* 0x000fe20004781270 */
[----:B------:R-:W2:Y:S01]  /*1000*/  LDS R13, [R4+0x404] ;  /* 0x00040400040d7984 */ /* 0x000ea20000000800 */
[----:B------:R-:W-:Y:S01]  /*1010*/  MOV R9, UR10 ;  /* 0x0000000a00097c02 */ /* 0x000fe20008000f00 */
[----:B------:R-:W-:Y:S01]  /*1020*/  UIMAD.WIDE UR10, UR9, 0x2aaaaaab, URZ ;  /* 0x2aaaaaab090a78a5 */ /* 0x000fe2000f8e023f */
[----:B------:R-:W-:Y:S01]  /*1030*/  MOV R6, UR13 ;  /* 0x0000000d00067c02 */ /* 0x000fe20008000f00 */
[----:B------:R-:W-:Y:S01]  /*1040*/  IMAD R5, R5, 0x3c1, R0 ;  /* 0x000003c105057824 */ /* 0x000fe200078e0200 */
[----:B------:R-:W-:Y:S01]  /*1050*/  ISETP.LT.AND P6, PT, R7, 0x300, !P0 ;  /* 0x000003000700780c */ /* 0x000fe200047c1270 */
[----:B------:R-:W3:Y:S02]  /*1060*/  LDS R15, [R4+0x808] ;  /* 0x00080800040f7984 */ /* 0x000ee40000000800 */
[----:B------:R-:W-:-:S02]  /*1070*/  IMAD R7, R6, 0x5a180, R5 ;  /* 0x0005a18006077824 */ /* 0x000fc400078e0205 */
[----:B------:R-:W-:Y:S01]  /*1080*/  IMAD.U32 R6, RZ, RZ, UR12 ;  /* 0x0000000cff067e24 */ /* 0x000fe2000f8e00ff */
[----:B------:R-:W-:Y:S01]  /*1090*/  UMOV UR12, UR11 ;  /* 0x0000000b000c7c82 */ /* 0x000fe20008000000 */
[----:B------:R-:W4:Y:S01]  /*10a0*/  LDS R17, [R4+0xc0c] ;  /* 0x000c0c0004117984 */ /* 0x000f220000000800 */
[----:B------:R-:W-:Y:S01]  /*10b0*/  USHF.R.U32.HI UR13, URZ, 0x1f, UR12 ;  /* 0x0000001f3f0d7899 */ /* 0x000fe2000801160c */
[----:B------:R-:W-:Y:S01]  /*10c0*/  IMAD R5, R9, 0x3c1, R0 ;  /* 0x000003c109057824 */ /* 0x000fe200078e0200 */
[----:B------:R-:W-:Y:S01]  /*10d0*/  UIADD3 UR14, UR4, 0x2, URZ ;  /* 0x00000002040e7890 */ /* 0x000fe2000fffe03f */
[----:B------:R-:W-:Y:S01]  /*10e0*/  LDS R19, [R4+0x1818] ;  /* 0x0018180004137984 */ /* 0x000fe20000000800 */
[----:B------:R-:W-:Y:S01]  /*10f0*/  ULEA.HI.SX32 UR13, UR12, UR13, 0x1b ;  /* 0x0000000d0c0d7291 */ /* 0x000fe2000f8fda3f */
[----:B------:R-:W-:Y:S01]  /*1100*/  MOV R10, UR9 ;  /* 0x00000009000a7c02 */ /* 0x000fe20008000f00 */
[----:B------:R-:W-:Y:S01]  /*1110*/  IMAD R5, R6, 0x5a180, R5 ;  /* 0x0005a18006057824 */ /* 0x000fe200078e0205 */
[----:B------:R-:W-:Y:S01]  /*1120*/  UIMAD.WIDE UR10, UR14, 0x2aaaaaab, URZ ;  /* 0x2aaaaaab0e0a78a5 */ /* 0x000fe2000f8e023f */
[----:B------:R-:W-:Y:S01]  /*1130*/  LDS R23, [R4+0x2828] ;  /* 0x0028280004177984 */ /* 0x000fe20000000800 */
[----:B------:R-:W-:Y:S01]  /*1140*/  UIMAD UR9, UR13, -0xc0, UR9 ;  /* 0xffffff400d0978a4 */ /* 0x000fe2000f8e0209 */
[--C-:B-1----:R-:W-:Y:S01]  /*1150*/  IMAD.WIDE R8, R5, 0x4, R2.reuse ;  /* 0x0000000405087825 */ /* 0x102fe200078e0202 */
[----:B------:R-:W-:Y:S01]  /*1160*/  USHF.R.U32.HI UR10, URZ, 0x1f, UR11 ;  /* 0x0000001f3f0a7899 */ /* 0x000fe2000801160b */
[----:B------:R-:W-:Y:S02]  /*1170*/  LDS R25, [R4+0x2c2c] ;  /* 0x002c2c0004197984 */ /* 0x000fe40000000800 */
[----:B------:R-:W-:Y:S01]  /*1180*/  IMAD.WIDE R6, R7, 0x4, R2 ;  /* 0x0000000407067825 */ /* 0x000fe200078e0202 */
[----:B------:R-:W-:Y:S01]  /*1190*/  MOV R5, UR9 ;  /* 0x0000000900057c02 */ /* 0x000fe20008000f00 */
[----:B------:R-:W-:Y:S01]  /*11a0*/  UIADD3 UR9, UR4, 0x4, URZ ;  /* 0x0000000404097890 */ /* 0x000fe2000fffe03f */
[----:B------:R-:W-:Y:S01]  /*11b0*/  LDS R27, [R4+0x3030] ;  /* 0x00303000041b7984 */ /* 0x000fe20000000800 */
[----:B------:R-:W-:-:S02]  /*11c0*/  ULEA.HI.SX32 UR12, UR11, UR10, 0x1b ;  /* 0x0000000a0b0c7291 */ /* 0x000fc4000f8fda3f */
[----:B------:R-:W-:Y:S01]  /*11d0*/  UIMAD.WIDE UR10, UR9, 0x2aaaaaab, URZ ;  /* 0x2aaaaaab090a78a5 */ /* 0x000fe2000f8e023f */
[----:B0-----:R0:W-:Y:S01]  /*11e0*/  @P5 STG.E desc[UR22][R6.64], R11 ;  /* 0x0000000b06005986 */ /* 0x0011e2000c101916 */
[----:B------:R-:W-:-:S03]  /*11f0*/  UIMAD UR15, UR12, -0xc0, UR14 ;  /* 0xffffff400c0f78a4 */ /* 0x000fc6000f8e020e */
[----:B------:R-:W1:Y:S01]  /*1200*/  LDS R11, [R4+0x1010] ;  /* 0x00101000040b7984 */ /* 0x000e620000000800 */
[----:B------:R-:W-:Y:S01]  /*1210*/  ISETP.LT.AND P5, PT, R10, 0x300, !P0 ;  /* 0x000003000a00780c */ /* 0x000fe200047a1270 */
[----:B------:R-:W-:Y:S01]  /*1220*/  IMAD.U32 R10, RZ, RZ, UR14 ;  /* 0x0000000eff0a7e24 */ /* 0x000fe2000f8e00ff */
[----:B------:R-:W-:Y:S01]  /*1230*/  UIADD3 UR17, UR4, 0x5, URZ ;  /* 0x0000000504117890 */ /* 0x000fe2000fffe03f */
[----:B------:R-:W-:Y:S01]  /*1240*/  MOV R12, UR13 ;  /* 0x0000000d000c7c02 */ /* 0x000fe20008000f00 */
[----:B------:R-:W-:Y:S01]  /*1250*/  UMOV UR14, UR11 ;  /* 0x0000000b000e7c82 */ /* 0x000fe20008000000 */
[----:B------:R-:W-:Y:S01]  /*1260*/  IMAD R5, R5, 0x3c1, R0 ;  /* 0x000003c105057824 */ /* 0x000fe200078e0200 */
[----:B------:R-:W-:Y:S01]  /*1270*/  UIADD3 UR16, UR4, 0x6, URZ ;  /* 0x0000000604107890 */ /* 0x000fe2000fffe03f */
[----:B0-----:R-:W-:Y:S01]  /*1280*/  MOV R7, UR15 ;  /* 0x0000000f00077c02 */ /* 0x001fe20008000f00 */
[----:B------:R-:W-:Y:S01]  /*1290*/  IMAD.U32 R6, RZ, RZ, UR12 ;  /* 0x0000000cff067e24 */ /* 0x000fe2000f8e00ff */
[----:B------:R-:W-:Y:S01]  /*12a0*/  USHF.R.U32.HI UR15, URZ, 0x1f, UR14 ;  /* 0x0000001f3f0f7899 */ /* 0x000fe2000801160e */
[----:B------:R-:W-:Y:S01]  /*12b0*/  LDS R29, [R4+0x3434] ;  /* 0x00343400041d7984 */ /* 0x000fe20000000800 */
[----:B------:R-:W-:-:S02]  /*12c0*/  UIMAD.WIDE UR12, UR17, 0x2aaaaaab, URZ ;  /* 0x2aaaaaab110c78a5 */ /* 0x000fc4000f8e023f */
[----:B------:R-:W-:Y:S01]  /*12d0*/  ULEA.HI.SX32 UR15, UR14, UR15, 0x1b ;  /* 0x0000000f0e0f7291 */ /* 0x000fe2000f8fda3f */
[----:B--2---:R0:W-:Y:S01]  /*12e0*/  @P6 STG.E desc[UR22][R8.64], R13 ;  /* 0x0000000d08006986 */ /* 0x0041e2000c101916 */
[----:B------:R-:W-:Y:S01]  /*12f0*/  ISETP.LT.AND P6, PT, R10, 0x300, !P0 ;  /* 0x000003000a00780c */ /* 0x000fe200047c1270 */
[----:B------:R-:W-:Y:S02]  /*1300*/  USHF.R.U32.HI UR12, URZ, 0x1f, UR13 ;  /* 0x0000001f3f0c7899 */ /* 0x000fe4000801160d */
[----:B------:R-:W2:Y:S01]  /*1310*/  LDS R13, [R4+0x1414] ;  /* 0x00141400040d7984 */ /* 0x000ea20000000800 */
[----:B------:R-:W-:Y:S01]  /*1320*/  MOV R10, UR9 ;  /* 0x00000009000a7c02 */ /* 0x000fe20008000f00 */
[----:B------:R-:W-:Y:S02]  /*1330*/  UIMAD UR9, UR15, -0xc0, UR9 ;  /* 0xffffff400f0978a4 */ /* 0x000fe4000f8e0209 */
[----:B------:R-:W-:Y:S01]  /*1340*/  UIADD3 UR20, UR4, 0x7, URZ ;  /* 0x0000000704147890 */ /* 0x000fe2000fffe03f */
[----:B------:R-:W-:Y:S01]  /*1350*/  LDS R31, [R4+0x3838] ;  /* 0x00383800041f7984 */ /* 0x000fe20000000800 */
[----:B0-----:R-:W-:-:S02]  /*1360*/  IMAD R9, R12, 0x5a180, R5 ;  /* 0x0005a1800c097824 */ /* 0x001fc400078e0205 */
[----:B------:R-:W-:Y:S01]  /*1370*/  IMAD R5, R7, 0x3c1, R0 ;  /* 0x000003c107057824 */ /* 0x000fe200078e0200 */
[----:B------:R-:W-:-:S03]  /*1380*/  ULEA.HI.SX32 UR12, UR13, UR12, 0x1b ;  /* 0x0000000c0d0c7291 */ /* 0x000fc6000f8fda3f */
[----:B------:R-:W-:Y:S01]  /*1390*/  IMAD R5, R6, 0x5a180, R5 ;  /* 0x0005a18006057824 */ /* 0x000fe200078e0205 */
[----:B------:R-:W-:Y:S02]  /*13a0*/  UIMAD.WIDE UR10, UR16, 0x2aaaaaab, URZ ;  /* 0x2aaaaaab100a78a5 */ /* 0x000fe4000f8e023f */
[----:B------:R-:W-:Y:S01]  /*13b0*/  UIMAD UR10, UR12, -0xc0, UR17 ;  /* 0xffffff400c0a78a4 */ /* 0x000fe2000f8e0211 */
[--C-:B------:R-:W-:Y:S01]  /*13c0*/  IMAD.WIDE R6, R5, 0x4, R2.reuse ;  /* 0x0000000405067825 */ /* 0x100fe200078e0202 */
[----:B------:R-:W-:Y:S01]  /*13d0*/  MOV R5, UR9 ;  /* 0x0000000900057c02 */ /* 0x000fe20008000f00 */
[----:B------:R-:W-:Y:S01]  /*13e0*/  USHF.R.U32.HI UR9, URZ, 0x1f, UR11 ;  /* 0x0000001f3f097899 */ /* 0x000fe2000801160b */
[----:B------:R-:W-:Y:S01]  /*13f0*/  MOV R12, UR15 ;  /* 0x0000000f000c7c02 */ /* 0x000fe20008000f00 */
[----:B------:R-:W-:Y:S01]  /*1400*/  IMAD.WIDE R8, R9, 0x4, R2 ;  /* 0x0000000409087825 */ /* 0x000fe200078e0202 */
[----:B---3--:R0:W-:Y:S01]  /*1410*/  @P6 STG.E desc[UR22][R6.64], R15 ;  /* 0x0000000f06006986 */ /* 0x0081e2000c101916 */
[----:B------:R-:W-:Y:S01]  /*1420*/  ULEA.HI.SX32 UR14, UR11, UR9, 0x1b ;  /* 0x000000090b0e7291 */ /* 0x000fe2000f8fda3f */
[----:B------:R-:W-:Y:S01]  /*1430*/  ISETP.LT.AND P6, PT, R10, 0x300, !P0 ;  /* 0x000003000a00780c */ /* 0x000fe200047c1270 */
[----:B------:R-:W-:Y:S01]  /*1440*/  IMAD R5, R5, 0x3c1, R0 ;  /* 0x000003c105057824 */ /* 0x000fe200078e0200 */
[----:B----4-:R3:W-:Y:S01]  /*1450*/  @P5 STG.E desc[UR22][R8.64], R17 ;  /* 0x0000001108005986 */ /* 0x0107e2000c101916 */
[----:B------:R-:W-:Y:S01]  /*1460*/  UIMAD UR13, UR14, -0xc0, UR16 ;  /* 0xffffff400e0d78a4 */ /* 0x000fe2000f8e0210 */
[----:B------:R-:W-:Y:S01]  /*1470*/  IMAD.U32 R10, RZ, RZ, UR17 ;  /* 0x00000011ff0a7e24 */ /* 0x000fe2000f8e00ff */
[----:B0-----:R-:W-:Y:S01]  /*1480*/  MOV R15, UR10 ;  /* 0x0000000a000f7c02 */ /* 0x001fe20008000f00 */
[----:B------:R-:W-:-:S02]  /*1490*/  IMAD R7, R12, 0x5a180, R5 ;  /* 0x0005a1800c077824 */ /* 0x000fc400078e0205 */
[----:B---3--:R-:W-:Y:S02]  /*14a0*/  IMAD.U32 R8, RZ, RZ, UR12 ;  /* 0x0000000cff087e24 */ /* 0x008fe4000f8e00ff */
[----:B------:R-:W-:Y:S01]  /*14b0*/  IMAD R5, R15, 0x3c1, R0 ;  /* 0x000003c10f057824 */ /* 0x000fe200078e0200 */
[----:B------:R-:W-:Y:S01]  /*14c0*/  UIMAD.WIDE UR10, UR8, 0x2aaaaaab, URZ ;  /* 0x2aaaaaab080a78a5 */ /* 0x000fe2000f8e023f */
[----:B------:R-:W-:Y:S01]  /*14d0*/  IMAD.WIDE R6, R7, 0x4, R2 ;  /* 0x0000000407067825 */ /* 0x000fe200078e0202 */
[----:B------:R-:W-:-:S03]  /*14e0*/  ISETP.LT.AND P5, PT, R10, 0x300, !P0 ;  /* 0x000003000a00780c */ /* 0x000fc600047a1270 */
[----:B------:R-:W-:Y:S01]  /*14f0*/  IMAD R9, R8, 0x5a180, R5 ;  /* 0x0005a18008097824 */ /* 0x000fe200078e0205 */
[----:B------:R-:W-:Y:S01]  /*1500*/  MOV R5, UR13 ;  /* 0x0000000d00057c02 */ /* 0x000fe20008000f00 */
[----:B------:R-:W-:Y:S01]  /*1510*/  UIMAD.WIDE UR12, UR7, 0x2aaaaaab, URZ ;  /* 0x2aaaaaab070c78a5 */ /* 0x000fe2000f8e023f */
[----:B------:R-:W-:Y:S01]  /*1520*/  MOV R10, UR16 ;  /* 0x00000010000a7c02 */ /* 0x000fe20008000f00 */
[----:B------:R-:W-:Y:S01]  /*1530*/  USHF.R.U32.HI UR10, URZ, 0x1f, UR11 ;  /* 0x0000001f3f0a7899 */ /* 0x000fe2000801160b */
[----:B-1----:R0:W-:Y:S01]  /*1540*/  @P6 STG.E desc[UR22][R6.64], R11 ;  /* 0x0000000b06006986 */ /* 0x0021e2000c101916 */
[----:B------:R-:W-:Y:S01]  /*1550*/  IMAD.U32 R12, RZ, RZ, UR14 ;  /* 0x0000000eff0c7e24 */ /* 0x000fe2000f8e00ff */
[----:B------:R-:W-:Y:S01]  /*1560*/  ISETP.LT.AND P6, PT, R10, 0x300, !P0 ;  /* 0x000003000a00780c */ /* 0x000fe200047c1270 */
[----:B------:R-:W-:Y:S01]  /*1570*/  IMAD R5, R5, 0x3c1, R0 ;  /* 0x000003c105057824 */ /* 0x000fe200078e0200 */
[----:B------:R-:W-:Y:S02]  /*1580*/  UIMAD.WIDE UR14, UR6, 0x2aaaaaab, URZ ;  /* 0x2aaaaaab060e78a5 */ /* 0x000fe4000f8e023f */
[----:B------:R-:W-:-:S02]  /*1590*/  USHF.R.U32.HI UR12, URZ, 0x1f, UR13 ;  /* 0x0000001f3f0c7899 */ /* 0x000fc4000801160d */
[----:B------:R-:W-:Y:S01]  /*15a0*/  ULEA.HI.SX32 UR10, UR11, UR10, 0x1b ;  /* 0x0000000a0b0a7291 */ /* 0x000fe2000f8fda3f */
[----:B------:R-:W-:Y:S01]  /*15b0*/  IMAD R5, R12, 0x5a180, R5 ;  /* 0x0005a1800c057824 */ /* 0x000fe200078e0205 */
[----:B------:R-:W-:Y:S01]  /*15c0*/  UIMAD.WIDE UR16, UR5, 0x2aaaaaab, URZ ;  /* 0x2aaaaaab051078a5 */ /* 0x000fe2000f8e023f */
[--C-:B------:R-:W-:Y:S01]  /*15d0*/  IMAD.WIDE R8, R9, 0x4, R2.reuse ;  /* 0x0000000409087825 */ /* 0x100fe200078e0202 */
[----:B------:R-:W-:Y:S02]  /*15e0*/  USHF.R.U32.HI UR11, URZ, 0x1f, UR15 ;  /* 0x0000001f3f0b7899 */ /* 0x000fe4000801160f */
[----:B------:R-:W-:Y:S02]  /*15f0*/  UIMAD UR14, UR10, -0xc0, UR8 ;  /* 0xffffff400a0e78a4 */ /* 0x000fe4000f8e0208 */
[----:B------:R-:W-:Y:S01]  /*1600*/  ULEA.HI.SX32 UR12, UR13, UR12, 0x1b ;  /* 0x0000000c0d0c7291 */ /* 0x000fe2000f8fda3f */
[----:B0-----:R-:W-:Y:S01]  /*1610*/  IMAD.WIDE R6, R5, 0x4, R2 ;  /* 0x0000000405067825 */ /* 0x001fe200078e0202 */
[----:B------:R-:W-:-:S02]  /*1620*/  USHF.R.U32.HI UR8, URZ, 0x1f, UR17 ;  /* 0x0000001f3f087899 */ /* 0x000fc40008011611 */
[----:B------:R-:W-:Y:S01]  /*1630*/  ULEA.HI.SX32 UR11, UR15, UR11, 0x1b ;  /* 0x0000000b0f0b7291 */ /* 0x000fe2000f8fda3f */
[----:B--2---:R0:W-:Y:S01]  /*1640*/  @P5 STG.E desc[UR22][R8.64], R13 ;  /* 0x0000000d08005986 */ /* 0x0041e2000c101916 */
[----:B------:R-:W-:Y:S01]  /*1650*/  UIMAD UR7, UR12, -0xc0, UR7 ;  /* 0xffffff400c0778a4 */ /* 0x000fe2000f8e0207 */
[----:B------:R-:W-:Y:S01]  /*1660*/  MOV R5, UR20 ;  /* 0x0000001400057c02 */ /* 0x000fe20008000f00 */
[----:B------:R-:W-:Y:S01]  /*1670*/  UIADD3 UR9, UR4, 0xa, URZ ;  /* 0x0000000a04097890 */ /* 0x000fe2000fffe03f */
[----:B------:R1:W-:Y:S01]  /*1680*/  @P6 STG.E desc[UR22][R6.64], R19 ;  /* 0x0000001306006986 */ /* 0x0003e2000c101916 */
[----:B------:R-:W-:Y:S02]  /*1690*/  ULEA.HI.SX32 UR8, UR17, UR8, 0x1b ;  /* 0x0000000811087291 */ /* 0x000fe4000f8fda3f */
[----:B------:R-:W-:Y:S01]  /*16a0*/  UIMAD UR6, UR11, -0xc0, UR6 ;  /* 0xffffff400b0678a4 */ /* 0x000fe2000f8e0206 */
[----:B------:R-:W-:Y:S01]  /*16b0*/  ISETP.LT.AND P6, PT, R5, 0x300, !P0 ;  /* 0x000003000500780c */ /* 0x000fe200047c1270 */
[----:B------:R-:W-:Y:S01]  /*16c0*/  UIMAD.WIDE UR18, UR9, 0x2aaaaaab, URZ ;  /* 0x2aaaaaab091278a5 */ /* 0x000fe2000f8e023f */
[----:B------:R-:W2:Y:S01]  /*16d0*/  LDS R19, [R4+0x1c1c] ;  /* 0x001c1c0004137984 */ /* 0x000ea20000000800 */
[----:B0-----:R-:W-:Y:S01]  /*16e0*/  IMAD.U32 R9, RZ, RZ, UR14 ;  /* 0x0000000eff097e24 */ /* 0x001fe2000f8e00ff */
[----:B------:R-:W-:Y:S01]  /*16f0*/  UIMAD UR5, UR8, -0xc0, UR5 ;  /* 0xffffff40080578a4 */ /* 0x000fe2000f8e0205 */
[----:B-1----:R-:W-:-:S02]  /*1700*/  MOV R6, UR10 ;  /* 0x0000000a00067c02 */ /* 0x002fc40008000f00 */
[--C-:B------:R-:W-:Y:S01]  /*1710*/  IMAD R5, R9, 0x3c1, R0.reuse ;  /* 0x000003c109057824 */ /* 0x100fe200078e0200 */
[----:B------:R-:W-:Y:S01]  /*1720*/  MOV R7, UR7 ;  /* 0x0000000700077c02 */ /* 0x000fe20008000f00 */
[----:B------:R-:W-:Y:S01]  /*1730*/  USHF.R.U32.HI UR13, URZ, 0x1f, UR19 ;  /* 0x0000001f3f0d7899 */ /* 0x000fe20008011613 */
[----:B------:R-:W-:Y:S01]  /*1740*/  MOV R9, UR6 ;  /* 0x0000000600097c02 */ /* 0x000fe20008000f00 */
[----:B------:R-:W-:Y:S01]  /*1750*/  IMAD R5, R6, 0x5a180, R5 ;  /* 0x0005a18006057824 */ /* 0x000fe200078e0205 */
[----:B------:R-:W-:Y:S01]  /*1760*/  UIMAD.WIDE UR6, UR20, 0x2aaaaaab, URZ ;  /* 0x2aaaaaab140678a5 */ /* 0x000fe2000f8e023f */
[----:B------:R-:W-:Y:S02]  /*1770*/  IMAD.U32 R6, RZ, RZ, UR12 ;  /* 0x0000000cff067e24 */ /* 0x000fe4000f8e00ff */
[--C-:B------:R-:W-:Y:S01]  /*1780*/  IMAD R7, R7, 0x3c1, R0.reuse ;  /* 0x000003c107077824 */ /* 0x100fe200078e0200 */
[----:B------:R-:W-:Y:S01]  /*1790*/  ULEA.HI.SX32 UR13, UR19, UR13, 0x1b ;  /* 0x0000000d130d7291 */ /* 0x000fe2000f8fda3f */
[----:B------:R-:W-:Y:S01]  /*17a0*/  IMAD.U32 R11, RZ, RZ, UR5 ;  /* 0x00000005ff0b7e24 */ /* 0x000fe2000f8e00ff */
[----:B------:R-:W-:Y:S01]  /*17b0*/  USHF.R.U32.HI UR5, URZ, 0x1f, UR7 ;  /* 0x0000001f3f057899 */ /* 0x000fe20008011607 */
[----:B------:R-:W-:Y:S01]  /*17c0*/  IMAD R7, R6, 0x5a180, R7 ;  /* 0x0005a18006077824 */ /* 0x000fe200078e0207 */
[----:B------:R-:W-:Y:S01]  /*17d0*/  MOV R10, UR9 ;  /* 0x00000009000a7c02 */ /* 0x000fe20008000f00 */
[----:B------:R-:W-:Y:S01]  /*17e0*/  UIMAD UR9, UR13, -0xc0, UR9 ;  /* 0xffffff400d0978a4 */ /* 0x000fe2000f8e0209 */
[----:B------:R-:W-:Y:S01]  /*17f0*/  MOV R6, UR11 ;  /* 0x0000000b00067c02 */ /* 0x000fe20008000f00 */
[--C-:B------:R-:W-:Y:S01]  /*1800*/  IMAD R9, R9, 0x3c1, R0.reuse ;  /* 0x000003c109097824 */ /* 0x100fe200078e0200 */
[----:B------:R-:W-:Y:S01]  /*1810*/  ULEA.HI.SX32 UR5, UR7, UR5, 0x1b ;  /* 0x0000000507057291 */ /* 0x000fe2000f8fda3f */
[----:B------:R-:W-:-:S02]  /*1820*/  IMAD R11, R11, 0x3c1, R0 ;  /* 0x000003c10b0b7824 */ /* 0x000fc400078e0200 */
[----:B------:R-:W-:Y:S01]  /*1830*/  IMAD R9, R6, 0x5a180, R9 ;  /* 0x0005a18006097824 */ /* 0x000fe200078e0209 */
[----:B------:R-:W-:Y:S01]  /*1840*/  MOV R6, UR8 ;  /* 0x0000000800067c02 */ /* 0x000fe20008000f00 */
[----:B------:R-:W-:Y:S01]  /*1850*/  UIMAD UR20, UR5, -0xc0, UR20 ;  /* 0xffffff40051478a4 */ /* 0x000fe2000f8e0214 */
[----:B------:R-:W-:-:S03]  /*1860*/  MOV R13, UR9 ;  /* 0x00000009000d7c02 */ /* 0x000fc60008000f00 */
[----:B------:R-:W-:Y:S02]  /*1870*/  IMAD R11, R6, 0x5a180, R11 ;  /* 0x0005a180060b7824 */ /* 0x000fe400078e020b */
[----:B------:R-:W-:Y:S01]  /*1880*/  IMAD.U32 R6, RZ, RZ, UR13 ;  /* 0x0000000dff067e24 */ /* 0x000fe2000f8e00ff */
[----:B------:R-:W-:Y:S01]  /*1890*/  MOV R15, UR20 ;  /* 0x00000014000f7c02 */ /* 0x000fe20008000f00 */
[----:B------:R-:W-:Y:S01]  /*18a0*/  IMAD R13, R13, 0x3c1, R0 ;  /* 0x000003c10d0d7824 */ /* 0x000fe200078e0200 */
[----:B------:R-:W-:-:S03]  /*18b0*/  MOV R17, UR5 ;  /* 0x0000000500117c02 */ /* 0x000fc60008000f00 */
[----:B------:R-:W-:Y:S02]  /*18c0*/  IMAD R13, R6, 0x5a180, R13 ;  /* 0x0005a180060d7824 */ /* 0x000fe400078e020d */
[----:B------:R-:W-:Y:S01]  /*18d0*/  IMAD R6, R15, 0x3c1, R0 ;  /* 0x000003c10f067824 */ /* 0x000fe200078e0200 */
[----:B------:R-:W-:-:S03]  /*18e0*/  UIADD3 UR5, UR4, 0x8, URZ ;  /* 0x0000000804057890 */ /* 0x000fc6000fffe03f */
[----:B------:R-:W-:Y:S01]  /*18f0*/  IMAD R15, R17, 0x5a180, R6 ;  /* 0x0005a180110f7824 */ /* 0x000fe200078e0206 */
[----:B------:R-:W-:-:S03]  /*1900*/  UIMAD.WIDE UR6, UR5, 0x2aaaaaab, URZ ;  /* 0x2aaaaaab050678a5 */ /* 0x000fc6000f8e023f */
[----:B------:R-:W-:Y:S01]  /*1910*/  IMAD.WIDE R14, R15, 0x4, R2 ;  /* 0x000000040f0e7825 */ /* 0x000fe200078e0202 */
[----:B------:R-:W-:-:S04]  /*1920*/  USHF.R.U32.HI UR6, URZ, 0x1f, UR7 ;  /* 0x0000001f3f067899 */ /* 0x000fc80008011607 */
[----:B--2---:R0:W-:Y:S04]  /*1930*/  @P6 STG.E desc[UR22][R14.64], R19 ;  /* 0x000000130e006986 */ /* 0x0041e8000c101916 */
[----:B------:R-:W1:Y:S01]  /*1940*/  LDS R19, [R4+0x2020] ;  /* 0x0020200004137984 */ /* 0x000e620000000800 */
[----:B------:R-:W-:Y:S01]  /*1950*/  ULEA.HI.SX32 UR6, UR7, UR6, 0x1b ;  /* 0x0000000607067291 */ /* 0x000fe2000f8fda3f */
[----:B------:R-:W-:-:S03]  /*1960*/  MOV R6, UR5 ;  /* 0x0000000500067c02 */ /* 0x000fc60008000f00 */
[----:B------:R-:W-:Y:S02]  /*1970*/  UIMAD UR5, UR6, -0xc0, UR5 ;  /* 0xffffff40060578a4 */ /* 0x000fe4000f8e0205 */
[----:B------:R-:W-:-:S04]  /*1980*/  MOV R21, UR6 ;  /* 0x0000000600157c02 */ /* 0x000fc80008000f00 */
[----:B------:R-:W-:Y:S01]  /*1990*/  IMAD.U32 R17, RZ, RZ, UR5 ;  /* 0x00000005ff117e24 */ /* 0x000fe2000f8e00ff */
[----:B------:R-:W-:-:S04]  /*19a0*/  UIADD3 UR5, UR4, 0x9, URZ ;  /* 0x0000000904057890 */ /* 0x000fc8000fffe03f */
[----:B------:R-:W-:Y:S01]  /*19b0*/  UIMAD.WIDE UR6, UR5, 0x2aaaaaab, URZ ;  /* 0x2aaaaaab050678a5 */ /* 0x000fe2000f8e023f */
[----:B------:R-:W-:Y:S01]  /*19c0*/  ISETP.LT.AND P6, PT, R6, 0x300, !P0 ;  /* 0x000003000600780c */ /* 0x000fe200047c1270 */
[----:B------:R-:W-:Y:S02]  /*19d0*/  IMAD R6, R17, 0x3c1, R0 ;  /* 0x000003c111067824 */ /* 0x000fe400078e0200 */
[----:B------:R-:W-:Y:S02]  /*19e0*/  USHF.R.U32.HI UR6, URZ, 0x1f, UR7 ;  /* 0x0000001f3f067899 */ /* 0x000fe40008011607 */
[----:B------:R-:W-:Y:S02]  /*19f0*/  IMAD R17, R21, 0x5a180, R6 ;  /* 0x0005a18015117824 */ /* 0x000fe400078e0206 */
[----:B------:R-:W-:Y:S01]  /*1a00*/  ULEA.HI.SX32 UR6, UR7, UR6, 0x1b ;  /* 0x0000000607067291 */ /* 0x000fe2000f8fda3f */
[----:B------:R-:W-:-:S03]  /*1a10*/  MOV R6, UR5 ;  /* 0x0000000500067c02 */ /* 0x000fc60008000f00 */
[----:B------:R-:W-:Y:S01]  /*1a20*/  UIMAD UR5, UR6, -0xc0, UR5 ;  /* 0xffffff40060578a4 */ /* 0x000fe2000f8e0205 */
[----:B0-----:R-:W-:-:S05]  /*1a30*/  IMAD.WIDE R14, R17, 0x4, R2 ;  /* 0x00000004110e7825 */ /* 0x001fca00078e0202 */
[----:B------:R-:W-:Y:S01]  /*1a40*/  MOV R17, UR5 ;  /* 0x0000000500117c02 */ /* 0x000fe20008000f00 */
[----:B------:R-:W-:Y:S01]  /*1a50*/  IMAD.U32 R21, RZ, RZ, UR6 ;  /* 0x00000006ff157e24 */ /* 0x000fe2000f8e00ff */
[----:B-1----:R0:W-:Y:S01]  /*1a60*/  @P6 STG.E desc[UR22][R14.64], R19 ;  /* 0x000000130e006986 */ /* 0x0021e2000c101916 */
[----:B------:R-:W-:Y:S02]  /*1a70*/  ISETP.LT.AND P6, PT, R6, 0x300, !P0 ;  /* 0x000003000600780c */ /* 0x000fe400047c1270 */
[----:B------:R-:W-:-:S04]  /*1a80*/  IMAD R6, R17, 0x3c1, R0 ;  /* 0x000003c111067824 */ /* 0x000fc800078e0200 */
[----:B------:R-:W-:Y:S02]  /*1a90*/  IMAD R17, R21, 0x5a180, R6 ;  /* 0x0005a18015117824 */ /* 0x000fe400078e0206 */
[----:B------:R-:W1:Y:S01]  /*1aa0*/  LDS R21, [R4+0x2424] ;  /* 0x0024240004157984 */ /* 0x000e620000000800 */
[----:B------:R-:W-:-:S04]  /*1ab0*/  UIADD3 UR6, UR4, 0xf, URZ ;  /* 0x0000000f04067890 */ /* 0x000fc8000fffe03f */
[----:B------:R-:W-:-:S04]  /*1ac0*/  UIMAD.WIDE UR4, UR6, 0x2aaaaaab, URZ ;  /* 0x2aaaaaab060478a5 */ /* 0x000fc8000f8e023f */
[----:B------:R-:W-:Y:S01]  /*1ad0*/  USHF.R.U32.HI UR4, URZ, 0x1f, UR5 ;  /* 0x0000001f3f047899 */ /* 0x000fe20008011605 */
[----:B------:R-:W-:-:S03]  /*1ae0*/  MOV R6, UR6 ;  /* 0x0000000600067c02 */ /* 0x000fc60008000f00 */
[----:B------:R-:W-:-:S04]  /*1af0*/  ULEA.HI.SX32 UR4, UR5, UR4, 0x1b ;  /* 0x0000000405047291 */ /* 0x000fc8000f8fda3f */
[----:B------:R-:W-:Y:S01]  /*1b00*/  UIMAD UR6, UR4, -0xc0, UR6 ;  /* 0xffffff40040678a4 */ /* 0x000fe2000f8e0206 */
[----:B------:R-:W-:-:S05]  /*1b10*/  ISETP.LT.AND P5, PT, R10, 0x300, !P0 ;  /* 0x000003000a00780c */ /* 0x000fca00047a1270 */
[----:B0-----:R-:W-:Y:S02]  /*1b20*/  MOV R15, UR6 ;  /* 0x00000006000f7c02 */ /* 0x001fe40008000f00 */
[----:B------:R-:W-:Y:S01]  /*1b30*/  ISETP.LT.AND P0, PT, R6, 0x300, !P0 ;  /* 0x000003000600780c */ /* 0x000fe20004701270 */
[----:B------:R-:W-:-:S04]  /*1b40*/  IMAD.WIDE R12, R13, 0x4, R2 ;  /* 0x000000040d0c7825 */ /* 0x000fc800078e0202 */
[----:B------:R-:W-:Y:S02]  /*1b50*/  IMAD R0, R15, 0x3c1, R0 ;  /* 0x000003c10f007824 */ /* 0x000fe400078e0200 */
[----:B------:R-:W-:-:S04]  /*1b60*/  IMAD.WIDE R14, R17, 0x4, R2 ;  /* 0x00000004110e7825 */ /* 0x000fc800078e0202 */
[----:B------:R-:W-:-:S04]  /*1b70*/  IMAD.WIDE R10, R11, 0x4, R2 ;  /* 0x000000040b0a7825 */ /* 0x000fc800078e0202 */
[--C-:B------:R-:W-:Y:S01]  /*1b80*/  IMAD.WIDE R8, R9, 0x4, R2.reuse ;  /* 0x0000000409087825 */ /* 0x100fe200078e0202 */
[----:B-1----:R0:W-:Y:S03]  /*1b90*/  @P6 STG.E desc[UR22][R14.64], R21 ;  /* 0x000000150e006986 */ /* 0x0021e6000c101916 */
[--C-:B------:R-:W-:Y:S01]  /*1ba0*/  IMAD.WIDE R6, R7, 0x4, R2.reuse ;  /* 0x0000000407067825 */ /* 0x100fe200078e0202 */
[----:B------:R0:W-:Y:S03]  /*1bb0*/  @P5 STG.E desc[UR22][R12.64], R23 ;  /* 0x000000170c005986 */ /* 0x0001e6000c101916 */
[----:B------:R-:W-:Y:S01]  /*1bc0*/  IMAD.WIDE R16, R5, 0x4, R2 ;  /* 0x0000000405107825 */ /* 0x000fe200078e0202 */
[----:B------:R0:W-:Y:S01]  /*1bd0*/  @P4 STG.E desc[UR22][R10.64], R25 ;  /* 0x000000190a004986 */ /* 0x0001e2000c101916 */
[----:B------:R-:W-:-:S03]  /*1be0*/  MOV R19, UR4 ;  /* 0x0000000400137c02 */ /* 0x000fc60008000f00 */
[----:B------:R0:W-:Y:S04]  /*1bf0*/  @P3 STG.E desc[UR22][R8.64], R27 ;  /* 0x0000001b08003986 */ /* 0x0001e8000c101916 */
[----:B------:R0:W-:Y:S01]  /*1c00*/  @P2 STG.E desc[UR22][R6.64], R29 ;  /* 0x0000001d06002986 */ /* 0x0001e2000c101916 */
[----:B------:R-:W-:-:S03]  /*1c10*/  IMAD R19, R19, 0x5a180, R0 ;  /* 0x0005a18013137824 */ /* 0x000fc600078e0200 */
[----:B------:R0:W-:Y:S02]  /*1c20*/  @P1 STG.E desc[UR22][R16.64], R31 ;  /* 0x0000001f10001986 */ /* 0x0001e4000c101916 */
[----:B0-----:R-:W-:Y:S05]  /*1c30*/  @!P0 EXIT ;  /* 0x000000000000894d */ /* 0x001fea0003800000 */
[----:B------:R-:W0:Y:S01]  /*1c40*/  LDS R5, [R4+0x3c3c] ;  /* 0x003c3c0004057984 */ /* 0x000e220000000800 */
[----:B------:R-:W-:-:S05]  /*1c50*/  IMAD.WIDE R2, R19, 0x4, R2 ;  /* 0x0000000413027825 */ /* 0x000fca00078e0202 */
[----:B0-----:R-:W-:Y:S01]  /*1c60*/  STG.E desc[UR22][R2.64], R5 ;  /* 0x0000000502007986 */ /* 0x001fe2000c101916 */
[----:B------:R-:W-:Y:S05]  /*1c70*/  EXIT ;  /* 0x000000000000794d */ /* 0x000fea0003800000 */
.L_x_0:
[----:B------:R-:W-:-:S00]  /*1c80*/  BRA `(.L_x_0) ;  /* 0xfffffffc00fc7947 */ /* 0x000fc0000383ffff */
[----:B------:R-:W-:-:S00]  /*1c90*/  NOP ;  /* 0x0000000000007918 */ /* 0x000fc00000000000 */
        /* <DEDUP_REMOVED lines=14> */
.L_x_1:


//--------------------- .nv.global.init           --------------------------
	.section	.nv.global.init,"aw",@progbits
.nv.global.init:
	.type		_$_str,@object
	.size		_$_str,(_$_str_$_2 - _$_str)
_$_str:
        /*0000*/ 	.byte	0x5f, 0x5f, 0x43, 0x55, 0x44, 0x41, 0x5f, 0x46, 0x54, 0x5a, 0x00
	.type		_$_str_$_2,@object
	.size		_$_str_$_2,(.L_1 - _$_str_$_2)
_$_str_$_2:
        /*000b*/ 	.byte	0x5f, 0x5f, 0x43, 0x55, 0x44, 0x41, 0x5f, 0x50, 0x52, 0x45, 0x43, 0x5f, 0x53, 0x51, 0x52, 0x54
        /*001b*/ 	.byte	0x00
.L_1:


//--------------------- .nv.shared.triton_poi_fused__native_batch_norm_legit_no_training_relu_3 --------------------------
	.section	.nv.shared.triton_poi_fused__native_batch_norm_legit_no_training_relu_3,"aw",@nobits
	.sectionflags	@""
	.align	16
	.zero		1024


//--------------------- .nv.constant0.triton_poi_fused__native_batch_norm_legit_no_training_relu_3 --------------------------
	.section	.nv.constant0.triton_poi_fused__native_batch_norm_legit_no_training_relu_3,"a",@progbits
	.sectionflags	@""
	.align	4
.nv.constant0.triton_poi_fused__native_batch_norm_legit_no_training_relu_3:
	.zero		584
